// auto-generated by cutlass_sweep.gemm — config: {"arch": "sm_90", "cluster_m": 2, "cluster_n": 1, "dtype": "int8", "dtype_b": "int8", "layout": "nt", "stages": 0, "tile_k": 256, "tile_m": 256, "tile_n": 128}
#include "cutlass/cutlass.h"
#include "cutlass/gemm/collective/collective_builder.hpp"
#include "cutlass/gemm/device/gemm_universal_adapter.h"
#include "cutlass/gemm/kernel/gemm_universal.hpp"
#include "cutlass/epilogue/collective/collective_builder.hpp"

using ElemA = int8_t;
using ElemB = int8_t;
using ElemCD = int8_t;
using Acc  = int32_t;
using TileShape    = cute::Shape<cute::_256, cute::_128, cute::_256>;
using ClusterShape = cute::Shape<cute::_2, cute::_1, cute::_1>;

using CollectiveEpilogue = typename cutlass::epilogue::collective::CollectiveBuilder<
    cutlass::arch::Sm90, cutlass::arch::OpClassTensorOp,
    TileShape, ClusterShape,
    cutlass::epilogue::collective::EpilogueTileAuto,
    Acc, Acc,
    ElemCD, cutlass::layout::RowMajor, 128 / cutlass::sizeof_bits<ElemCD>::value,
    ElemCD, cutlass::layout::RowMajor, 128 / cutlass::sizeof_bits<ElemCD>::value,
    cutlass::epilogue::collective::EpilogueScheduleAuto
  >::CollectiveOp;

using CollectiveMainloop = typename cutlass::gemm::collective::CollectiveBuilder<
    cutlass::arch::Sm90, cutlass::arch::OpClassTensorOp,
    ElemA, cutlass::layout::RowMajor, 128 / cutlass::sizeof_bits<ElemA>::value,
    ElemB, cutlass::layout::ColumnMajor, 128 / cutlass::sizeof_bits<ElemB>::value,
    Acc,
    TileShape, ClusterShape,
    cutlass::gemm::collective::StageCountAutoCarveout<static_cast<int>(sizeof(typename CollectiveEpilogue::SharedStorage))>,
    cutlass::gemm::collective::KernelScheduleAuto
  >::CollectiveOp;

using GemmKernel = cutlass::gemm::kernel::GemmUniversal<
    cute::Shape<int,int,int,int>,
    CollectiveMainloop,
    CollectiveEpilogue
>;
using Gemm = cutlass::gemm::device::GemmUniversalAdapter<GemmKernel>;

// Force the device kernel symbol into the cubin without needing a host main.
auto* _anchor = &cutlass::device_kernel<GemmKernel>;


// ===== COMPILED SASS (sm_90a) =====

	.target	sm_90a

	.elftype	@"ET_EXEC"


//--------------------- .note.nv.tkinfo           --------------------------
	.section	.note.nv.tkinfo,"",@"SHT_NOTE"
	.sectionflags	@"SHF_NOTE_NV_TKINFO"
	.tkinfo
        /*0018*/ 	.word	0x00000002
        /*0030*/ 	.string	""
        /*0030*/ 	.string	"ptxas"
        /*0030*/ 	.string	"Cuda compilation tools, release 13.0, V13.0.88"
        /*0030*/ 	.string	"Build cuda_13.0.r13.0/compiler.36424714_0"
        /*0030*/ 	.string	"-arch sm_90a -m 64 "



//--------------------- .note.nv.cuinfo           --------------------------
	.section	.note.nv.cuinfo,"",@"SHT_NOTE"
	.sectionflags	@"SHF_NOTE_NV_CUINFO"
        /*0018*/ 	.short	0x0002
        /*001a*/ 	.short	0x005a
        /*001c*/ 	.short	0x0082
	.zero		2


//--------------------- .nv.info                  --------------------------
	.section	.nv.info,"",@"SHT_CUDA_INFO"
	.align	4


	//----- nvinfo : EIATTR_REGCOUNT
	.align		4
        /*0000*/ 	.byte	0x04, 0x2f
        /*0002*/ 	.short	(.L_15 - .L_14)
	.align		4
.L_14:
        /*0004*/ 	.word	index@(_ZN7cutlass13device_kernelINS_4gemm6kernel13GemmUniversalIN4cute5tupleIJiiiiEEENS1_10collective13CollectiveMmaINS1_34MainloopSm90TmaGmmaWarpSpecializedILi2ENS5_IJNS4_1CILi2EEENSA_ILi1EEESC_EEENS1_35KernelTmaWarpSpecializedCooperativeEEENS5_IJNSA_ILi256EEENSA_ILi128EEESG_EEEaNS5_IJlSC_lEEEaSJ_NS4_8TiledMMAINS4_8MMA_AtomIJNS4_4SM904GMMA27MMA_64x128x32_S32S8S8_SS_TNEEEENS4_6LayoutISD_NS5_IJSC_NSA_ILi0EEESR_EEEEENS5_IJNS4_10UnderscoreESU_SU_EEEEENS4_13SM90_TMA_LOADENS4_14ComposedLayoutINS4_7SwizzleILi3ELi4ELi3EEENS4_18smem_ptr_flag_bitsILi8EEENSQ_INS5_IJNSA_ILi8EEESH_EEENS5_IJSH_SC_EEEEEEEvNS4_8identityENS4_23SM90_TMA_LOAD_MULTICASTES17_vS18_EENS_8epilogue10collective6detail29Sm90TmaWarpSpecializedAdapterINS1C_15DefaultEpilogueIaSJ_SJ_NS1B_6thread17LinearCombinationIaLi1EiiLNS1G_9ScaleType4KindE0ELNS_15FloatRoundStyleE2EaEENS1_15EpilogueDefaultEEEEEvvEEEEvNT_6ParamsE)
        /*0008*/ 	.word	0x000000a8


	//----- nvinfo : EIATTR_FRAME_SIZE
	.align		4
.L_15:
        /*000c*/ 	.byte	0x04, 0x11
        /*000e*/ 	.short	(.L_17 - .L_16)
	.align		4
.L_16:
        /*0010*/ 	.word	index@(_ZN7cutlass13device_kernelINS_4gemm6kernel13GemmUniversalIN4cute5tupleIJiiiiEEENS1_10collective13CollectiveMmaINS1_34MainloopSm90TmaGmmaWarpSpecializedILi2ENS5_IJNS4_1CILi2EEENSA_ILi1EEESC_EEENS1_35KernelTmaWarpSpecializedCooperativeEEENS5_IJNSA_ILi256EEENSA_ILi128EEESG_EEEaNS5_IJlSC_lEEEaSJ_NS4_8TiledMMAINS4_8MMA_AtomIJNS4_4SM904GMMA27MMA_64x128x32_S32S8S8_SS_TNEEEENS4_6LayoutISD_NS5_IJSC_NSA_ILi0EEESR_EEEEENS5_IJNS4_10UnderscoreESU_SU_EEEEENS4_13SM90_TMA_LOADENS4_14ComposedLayoutINS4_7SwizzleILi3ELi4ELi3EEENS4_18smem_ptr_flag_bitsILi8EEENSQ_INS5_IJNSA_ILi8EEESH_EEENS5_IJSH_SC_EEEEEEEvNS4_8identityENS4_23SM90_TMA_LOAD_MULTICASTES17_vS18_EENS_8epilogue10collective6detail29Sm90TmaWarpSpecializedAdapterINS1C_15DefaultEpilogueIaSJ_SJ_NS1B_6thread17LinearCombinationIaLi1EiiLNS1G_9ScaleType4KindE0ELNS_15FloatRoundStyleE2EaEENS1_15EpilogueDefaultEEEEEvvEEEEvNT_6ParamsE)
        /*0014*/ 	.word	0x00000000


	//----- nvinfo : EIATTR_MIN_STACK_SIZE
	.align		4
.L_17:
        /*0018*/ 	.byte	0x04, 0x12
        /*001a*/ 	.short	(.L_19 - .L_18)
	.align		4
.L_18:
        /*001c*/ 	.word	index@(_ZN7cutlass13device_kernelINS_4gemm6kernel13GemmUniversalIN4cute5tupleIJiiiiEEENS1_10collective13CollectiveMmaINS1_34MainloopSm90TmaGmmaWarpSpecializedILi2ENS5_IJNS4_1CILi2EEENSA_ILi1EEESC_EEENS1_35KernelTmaWarpSpecializedCooperativeEEENS5_IJNSA_ILi256EEENSA_ILi128EEESG_EEEaNS5_IJlSC_lEEEaSJ_NS4_8TiledMMAINS4_8MMA_AtomIJNS4_4SM904GMMA27MMA_64x128x32_S32S8S8_SS_TNEEEENS4_6LayoutISD_NS5_IJSC_NSA_ILi0EEESR_EEEEENS5_IJNS4_10UnderscoreESU_SU_EEEEENS4_13SM90_TMA_LOADENS4_14ComposedLayoutINS4_7SwizzleILi3ELi4ELi3EEENS4_18smem_ptr_flag_bitsILi8EEENSQ_INS5_IJNSA_ILi8EEESH_EEENS5_IJSH_SC_EEEEEEEvNS4_8identityENS4_23SM90_TMA_LOAD_MULTICASTES17_vS18_EENS_8epilogue10collective6detail29Sm90TmaWarpSpecializedAdapterINS1C_15DefaultEpilogueIaSJ_SJ_NS1B_6thread17LinearCombinationIaLi1EiiLNS1G_9ScaleType4KindE0ELNS_15FloatRoundStyleE2EaEENS1_15EpilogueDefaultEEEEEvvEEEEvNT_6ParamsE)
        /*0020*/ 	.word	0x00000000
.L_19:


//--------------------- .nv.compat                --------------------------
	.section	.nv.compat,"",@"SHT_CUDA_COMPAT_INFO"
	.align	4
        /*0000*/ 	.byte	0x02, 0x09, 0x01, 0x00, 0x02, 0x02, 0x04, 0x00, 0x02, 0x05, 0x05, 0x00, 0x03, 0x07, 0x01, 0x01
        /*0010*/ 	.byte	0x02, 0x03, 0x01, 0x00, 0x02, 0x06, 0x01, 0x00, 0x04, 0x0b, 0x08, 0x00, 0x00, 0x00, 0x00, 0x00
        /*0020*/ 	.byte	0x00, 0x00, 0x00, 0x00


//--------------------- .nv.info._ZN7cutlass13device_kernelINS_4gemm6kernel13GemmUniversalIN4cute5tupleIJiiiiEEENS1_10collective13CollectiveMmaINS1_34MainloopSm90TmaGmmaWarpSpecializedILi2ENS5_IJNS4_1CILi2EEENSA_ILi1EEESC_EEENS1_35KernelTmaWarpSpecializedCooperativeEEENS5_IJNSA_ILi256EEENSA_ILi128EEESG_EEEaNS5_IJlSC_lEEEaSJ_NS4_8TiledMMAINS4_8MMA_AtomIJNS4_4SM904GMMA27MMA_64x128x32_S32S8S8_SS_TNEEEENS4_6LayoutISD_NS5_IJSC_NSA_ILi0EEESR_EEEEENS5_IJNS4_10UnderscoreESU_SU_EEEEENS4_13SM90_TMA_LOADENS4_14ComposedLayoutINS4_7SwizzleILi3ELi4ELi3EEENS4_18smem_ptr_flag_bitsILi8EEENSQ_INS5_IJNSA_ILi8EEESH_EEENS5_IJSH_SC_EEEEEEEvNS4_8identityENS4_23SM90_TMA_LOAD_MULTICASTES17_vS18_EENS_8epilogue10collective6detail29Sm90TmaWarpSpecializedAdapterINS1C_15DefaultEpilogueIaSJ_SJ_NS1B_6thread17LinearCombinationIaLi1EiiLNS1G_9ScaleType4KindE0ELNS_15FloatRoundStyleE2EaEENS1_15EpilogueDefaultEEEEEvvEEEEvNT_6ParamsE --------------------------
	.section	.nv.info._ZN7cutlass13device_kernelINS_4gemm6kernel13GemmUniversalIN4cute5tupleIJiiiiEEENS1_10collective13CollectiveMmaINS1_34MainloopSm90TmaGmmaWarpSpecializedILi2ENS5_IJNS4_1CILi2EEENSA_ILi1EEESC_EEENS1_35KernelTmaWarpSpecializedCooperativeEEENS5_IJNSA_ILi256EEENSA_ILi128EEESG_EEEaNS5_IJlSC_lEEEaSJ_NS4_8TiledMMAINS4_8MMA_AtomIJNS4_4SM904GMMA27MMA_64x128x32_S32S8S8_SS_TNEEEENS4_6LayoutISD_NS5_IJSC_NSA_ILi0EEESR_EEEEENS5_IJNS4_10UnderscoreESU_SU_EEEEENS4_13SM90_TMA_LOADENS4_14ComposedLayoutINS4_7SwizzleILi3ELi4ELi3EEENS4_18smem_ptr_flag_bitsILi8EEENSQ_INS5_IJNSA_ILi8EEESH_EEENS5_IJSH_SC_EEEEEEEvNS4_8identityENS4_23SM90_TMA_LOAD_MULTICASTES17_vS18_EENS_8epilogue10collective6detail29Sm90TmaWarpSpecializedAdapterINS1C_15DefaultEpilogueIaSJ_SJ_NS1B_6thread17LinearCombinationIaLi1EiiLNS1G_9ScaleType4KindE0ELNS_15FloatRoundStyleE2EaEENS1_15EpilogueDefaultEEEEEvvEEEEvNT_6ParamsE,"",@"SHT_CUDA_INFO"
	.sectionflags	@""
	.align	4


	//----- nvinfo : EIATTR_CUDA_API_VERSION
	.align		4
        /*0000*/ 	.byte	0x04, 0x37
        /*0002*/ 	.short	(.L_21 - .L_20)
.L_20:
        /*0004*/ 	.word	0x00000082


	//----- nvinfo : EIATTR_KPARAM_INFO
	.align		4
.L_21:
        /*0008*/ 	.byte	0x04, 0x17
        /*000a*/ 	.short	(.L_23 - .L_22)
.L_22:
        /*000c*/ 	.word	0x00000000
        /*0010*/ 	.short	0x0000
        /*0012*/ 	.short	0x0070
        /*0014*/ 	.byte	0x00, 0xf0, 0x01, 0x10


	//----- nvinfo : EIATTR_SPARSE_MMA_MASK
	.align		4
.L_23:
        /*0018*/ 	.byte	0x03, 0x50
        /*001a*/ 	.short	0x0000


	//----- nvinfo : EIATTR_MAXREG_COUNT
	.align		4
        /*001c*/ 	.byte	0x03, 0x1b
        /*001e*/ 	.short	0x00a8


	//----- nvinfo : EIATTR_NUM_BARRIERS
	.align		4
        /*0020*/ 	.byte	0x02, 0x4c
        /*0022*/ 	.byte	0x01
	.zero		1


	//----- nvinfo : EIATTR_EXTERNS
	.align		4
        /*0024*/ 	.byte	0x04, 0x0f
        /*0026*/ 	.short	(.L_25 - .L_24)


	//   ....[0]....
	.align		4
.L_24:
        /*0028*/ 	.word	index@(__assertfail)


	//----- nvinfo : EIATTR_MERCURY_ISA_VERSION
	.align		4
.L_25:
        /*002c*/ 	.byte	0x03, 0x5f
        /*002e*/ 	.short	0x0101


	//----- nvinfo : EIATTR_INT_WARP_WIDE_INSTR_OFFSETS
	.align		4
        /*0030*/ 	.byte	0x04, 0x31
        /*0032*/ 	.short	(.L_27 - .L_26)


	//   ....[0]....
.L_26:
        /*0034*/ 	.word	0x00000440


	//   ....[1]....
        /*0038*/ 	.word	0x00000470


	//   ....[2]....
        /*003c*/ 	.word	0x00000630


	//   ....[3]....
        /*0040*/ 	.word	0x00002530


	//----- nvinfo : EIATTR_COOP_GROUP_MASK_REGIDS
	.align		4
.L_27:
        /*0044*/ 	.byte	0x04, 0x29
        /*0046*/ 	.short	(.L_29 - .L_28)


	//   ....[0]....
.L_28:
        /*0048*/ 	.word	0xffffffff


	//   ....[1]....
        /*004c*/ 	.word	0xffffffff


	//   ....[2]....
        /*0050*/ 	.word	0xffffffff


	//   ....[3]....
        /*0054*/ 	.word	0xffffffff


	//   ....[4]....
        /*0058*/ 	.word	0xffffffff


	//   ....[5]....
        /*005c*/ 	.word	0xffffffff


	//----- nvinfo : EIATTR_COOP_GROUP_INSTR_OFFSETS
	.align		4
.L_29:
        /*0060*/ 	.byte	0x04, 0x28
        /*0062*/ 	.short	(.L_31 - .L_30)


	//   ....[0]....
.L_30:
        /*0064*/ 	.word	0x00000060


	//   ....[1]....
        /*0068*/ 	.word	0x00000070


	//   ....[2]....
        /*006c*/ 	.word	0x00000130


	//   ....[3]....
        /*0070*/ 	.word	0x00000290


	//   ....[4]....
        /*0074*/ 	.word	0x000007b0


	//   ....[5]....
        /*0078*/ 	.word	0x000011f0


	//----- nvinfo : EIATTR_REG_RECONFIG
	.align		4
.L_31:
        /*007c*/ 	.byte	0x01, 0x54
	.zero		2


	//----- nvinfo : EIATTR_SYSCALL_OFFSETS
	.align		4
        /*0080*/ 	.byte	0x04, 0x46
        /*0082*/ 	.short	(.L_33 - .L_32)


	//   ....[0]....
.L_32:
        /*0084*/ 	.word	0x000013c0


	//----- nvinfo : EIATTR_MBARRIER_INSTR_OFFSETS
	.align		4
.L_33:
        /*0088*/ 	.byte	0x04, 0x39
        /*008a*/ 	.short	(.L_35 - .L_34)


	//   ....[0]....
.L_34:
        /*008c*/ 	.word	0x00000230
        /*0090*/ 	.word	0x000000ff
        /*0094*/ 	.word	0x00000000
        /*0098*/ 	.short	0x0100
        /*009a*/ 	.byte	0x08
	.zero		1


	//   ....[1]....
        /*009c*/ 	.word	0x00000240
        /*00a0*/ 	.word	0x000000ff
        /*00a4*/ 	.word	0x00000010
        /*00a8*/ 	.short	0x0100
        /*00aa*/ 	.byte	0x08
	.zero		1


	//   ....[2]....
        /*00ac*/ 	.word	0x00000250
        /*00b0*/ 	.word	0x000000ff
        /*00b4*/ 	.word	0x00000008
        /*00b8*/ 	.short	0x0100
        /*00ba*/ 	.byte	0x08
	.zero		1


	//   ....[3]....
        /*00bc*/ 	.word	0x00000260
        /*00c0*/ 	.word	0x000000ff
        /*00c4*/ 	.word	0x00000018
        /*00c8*/ 	.short	0x0100
        /*00ca*/ 	.byte	0x08
	.zero		1


	//   ....[4]....
        /*00cc*/ 	.word	0x000006b0
        /*00d0*/ 	.word	0x000000ff
        /*00d4*/ 	.word	0x00000030
        /*00d8*/ 	.short	0x0100
        /*00da*/ 	.byte	0x06
	.zero		1


	//   ....[5]....
        /*00dc*/ 	.word	0x00000740
        /*00e0*/ 	.word	0x000000ff
        /*00e4*/ 	.word	0x00000038
        /*00e8*/ 	.short	0x0100
        /*00ea*/ 	.byte	0x06
	.zero		1


	//   ....[6]....
        /*00ec*/ 	.word	0x00001490
        /*00f0*/ 	.word	0x00000003
        /*00f4*/ 	.word	0x00000000
        /*00f8*/ 	.short	0x010a
        /*00fa*/ 	.byte	0x3f
	.zero		1


	//   ....[7]....
        /*00fc*/ 	.word	0x000014d0
        /*0100*/ 	.word	0x00000003
        /*0104*/ 	.word	0x00000000
        /*0108*/ 	.short	0x010a
        /*010a*/ 	.byte	0x3f
	.zero		1


	//   ....[8]....
        /*010c*/ 	.word	0x00001ce0
        /*0110*/ 	.word	0x00000005
        /*0114*/ 	.word	0x00000000
        /*0118*/ 	.short	0x010a
        /*011a*/ 	.byte	0x3f
	.zero		1


	//   ....[9]....
        /*011c*/ 	.word	0x00001d20
        /*0120*/ 	.word	0x00000005
        /*0124*/ 	.word	0x00000000
        /*0128*/ 	.short	0x010a
        /*012a*/ 	.byte	0x3f
	.zero		1


	//   ....[10]....
        /*012c*/ 	.word	0x000023d0
        /*0130*/ 	.word	0x00000005
        /*0134*/ 	.word	0x00000000
        /*0138*/ 	.short	0x0101
        /*013a*/ 	.byte	0x3f
	.zero		1


	//   ....[11]....
        /*013c*/ 	.word	0x000025b0
        /*0140*/ 	.word	0x00000003
        /*0144*/ 	.word	0x00000000
        /*0148*/ 	.short	0x0101
        /*014a*/ 	.byte	0x3f
	.zero		1


	//   ....[12]....
        /*014c*/ 	.word	0x00009c10
        /*0150*/ 	.word	0x00000014
        /*0154*/ 	.word	0x00000010
        /*0158*/ 	.short	0x010a
        /*015a*/ 	.byte	0x3f
	.zero		1


	//   ....[13]....
        /*015c*/ 	.word	0x0000a090
        /*0160*/ 	.word	0x00000005
        /*0164*/ 	.word	0x00000038
        /*0168*/ 	.short	0x0101
        /*016a*/ 	.byte	0x3f
	.zero		1


	//   ....[14]....
        /*016c*/ 	.word	0x0000a7b0
        /*0170*/ 	.word	0x00000007
        /*0174*/ 	.word	0x00000000
        /*0178*/ 	.short	0x010a
        /*017a*/ 	.byte	0x3f
	.zero		1


	//   ....[15]....
        /*017c*/ 	.word	0x0000a830
        /*0180*/ 	.word	0x00000003
        /*0184*/ 	.word	0x00000000
        /*0188*/ 	.short	0x010a
        /*018a*/ 	.byte	0x3f
	.zero		1


	//   ....[16]....
        /*018c*/ 	.word	0x0000a890
        /*0190*/ 	.word	0x00000003
        /*0194*/ 	.word	0x00000000
        /*0198*/ 	.short	0x010a
        /*019a*/ 	.byte	0x3f
	.zero		1


	//   ....[17]....
        /*019c*/ 	.word	0x0000a8e0
        /*01a0*/ 	.word	0x00000005
        /*01a4*/ 	.word	0x00000000
        /*01a8*/ 	.short	0x010a
        /*01aa*/ 	.byte	0x3f
	.zero		1


	//   ....[18]....
        /*01ac*/ 	.word	0x0000a9b0
        /*01b0*/ 	.word	0x00000014
        /*01b4*/ 	.word	0x00000010
        /*01b8*/ 	.short	0x010a
        /*01ba*/ 	.byte	0x3f
	.zero		1


	//   ....[19]....
        /*01bc*/ 	.word	0x0000aa80
        /*01c0*/ 	.word	0x00000007
        /*01c4*/ 	.word	0x00000000
        /*01c8*/ 	.short	0x010a
        /*01ca*/ 	.byte	0x3f
	.zero		1


	//----- nvinfo : EIATTR_NUM_MBARRIERS
	.align		4
.L_35:
        /*01cc*/ 	.byte	0x03, 0x38
        /*01ce*/ 	.short	0x0006


	//----- nvinfo : EIATTR_EXIT_INSTR_OFFSETS
	.align		4
        /*01d0*/ 	.byte	0x04, 0x1c
        /*01d2*/ 	.short	(.L_37 - .L_36)


	//   ....[0]....
.L_36:
        /*01d4*/ 	.word	0x00000910


	//   ....[1]....
        /*01d8*/ 	.word	0x00001130


	//   ....[2]....
        /*01dc*/ 	.word	0x00009310


	//   ....[3]....
        /*01e0*/ 	.word	0x00009870


	//   ....[4]....
        /*01e4*/ 	.word	0x0000a880


	//----- nvinfo : EIATTR_MAX_THREADS
	.align		4
.L_37:
        /*01e8*/ 	.byte	0x04, 0x05
        /*01ea*/ 	.short	(.L_39 - .L_38)
.L_38:
        /*01ec*/ 	.word	0x00000180
        /*01f0*/ 	.word	0x00000001
        /*01f4*/ 	.word	0x00000001


	//----- nvinfo : EIATTR_CRS_STACK_SIZE
	.align		4
.L_39:
        /*01f8*/ 	.byte	0x04, 0x1e
        /*01fa*/ 	.short	(.L_41 - .L_40)
.L_40:
        /*01fc*/ 	.word	0x00000000


	//----- nvinfo : EIATTR_CBANK_PARAM_SIZE
	.align		4
.L_41:
        /*0200*/ 	.byte	0x03, 0x19
        /*0202*/ 	.short	0x0470


	//----- nvinfo : EIATTR_PARAM_CBANK
	.align		4
        /*0204*/ 	.byte	0x04, 0x0a
        /*0206*/ 	.short	(.L_43 - .L_42)
	.align		4
.L_42:
        /*0208*/ 	.word	index@(.nv.constant0._ZN7cutlass13device_kernelINS_4gemm6kernel13GemmUniversalIN4cute5tupleIJiiiiEEENS1_10collective13CollectiveMmaINS1_34MainloopSm90TmaGmmaWarpSpecializedILi2ENS5_IJNS4_1CILi2EEENSA_ILi1EEESC_EEENS1_35KernelTmaWarpSpecializedCooperativeEEENS5_IJNSA_ILi256EEENSA_ILi128EEESG_EEEaNS5_IJlSC_lEEEaSJ_NS4_8TiledMMAINS4_8MMA_AtomIJNS4_4SM904GMMA27MMA_64x128x32_S32S8S8_SS_TNEEEENS4_6LayoutISD_NS5_IJSC_NSA_ILi0EEESR_EEEEENS5_IJNS4_10UnderscoreESU_SU_EEEEENS4_13SM90_TMA_LOADENS4_14ComposedLayoutINS4_7SwizzleILi3ELi4ELi3EEENS4_18smem_ptr_flag_bitsILi8EEENSQ_INS5_IJNSA_ILi8EEESH_EEENS5_IJSH_SC_EEEEEEEvNS4_8identityENS4_23SM90_TMA_LOAD_MULTICASTES17_vS18_EENS_8epilogue10collective6detail29Sm90TmaWarpSpecializedAdapterINS1C_15DefaultEpilogueIaSJ_SJ_NS1B_6thread17LinearCombinationIaLi1EiiLNS1G_9ScaleType4KindE0ELNS_15FloatRoundStyleE2EaEENS1_15EpilogueDefaultEEEEEvvEEEEvNT_6ParamsE)
        /*020c*/ 	.short	0x0210
        /*020e*/ 	.short	0x0470


	//----- nvinfo : EIATTR_SW_WAR
	.align		4
.L_43:
        /*0210*/ 	.byte	0x04, 0x36
        /*0212*/ 	.short	(.L_45 - .L_44)
.L_44:
        /*0214*/ 	.word	0x00000008
.L_45:


//--------------------- .nv.callgraph             --------------------------
	.section	.nv.callgraph,"",@"SHT_CUDA_CALLGRAPH"
	.align	4
	.sectionentsize	8
	.align		4
        /*0000*/ 	.word	0x00000000
	.align		4
        /*0004*/ 	.word	0xffffffff
	.align		4
        /*0008*/ 	.word	index@(_ZN7cutlass13device_kernelINS_4gemm6kernel13GemmUniversalIN4cute5tupleIJiiiiEEENS1_10collective13CollectiveMmaINS1_34MainloopSm90TmaGmmaWarpSpecializedILi2ENS5_IJNS4_1CILi2EEENSA_ILi1EEESC_EEENS1_35KernelTmaWarpSpecializedCooperativeEEENS5_IJNSA_ILi256EEENSA_ILi128EEESG_EEEaNS5_IJlSC_lEEEaSJ_NS4_8TiledMMAINS4_8MMA_AtomIJNS4_4SM904GMMA27MMA_64x128x32_S32S8S8_SS_TNEEEENS4_6LayoutISD_NS5_IJSC_NSA_ILi0EEESR_EEEEENS5_IJNS4_10UnderscoreESU_SU_EEEEENS4_13SM90_TMA_LOADENS4_14ComposedLayoutINS4_7SwizzleILi3ELi4ELi3EEENS4_18smem_ptr_flag_bitsILi8EEENSQ_INS5_IJNSA_ILi8EEESH_EEENS5_IJSH_SC_EEEEEEEvNS4_8identityENS4_23SM90_TMA_LOAD_MULTICASTES17_vS18_EENS_8epilogue10collective6detail29Sm90TmaWarpSpecializedAdapterINS1C_15DefaultEpilogueIaSJ_SJ_NS1B_6thread17LinearCombinationIaLi1EiiLNS1G_9ScaleType4KindE0ELNS_15FloatRoundStyleE2EaEENS1_15EpilogueDefaultEEEEEvvEEEEvNT_6ParamsE)
	.align		4
        /*000c*/ 	.word	index@(__assertfail)
	.align		4
        /*0010*/ 	.word	0x00000000
	.align		4
        /*0014*/ 	.word	0xfffffffe
	.align		4
        /*0018*/ 	.word	0x00000000
	.align		4
        /*001c*/ 	.word	0xfffffffd
	.align		4
        /*0020*/ 	.word	0x00000000
	.align		4
        /*0024*/ 	.word	0xfffffffc


//--------------------- .nv.constant4             --------------------------
	.section	.nv.constant4,"a",@progbits
	.align	8
	.align		8
.nv.constant4:
        /*0000*/ 	.dword	__assertfail
	.align		8
        /*0008*/ 	.dword	__unnamed_1
	.align		8
        /*0010*/ 	.dword	_ZN39_INTERNAL_1a1e4df9_4_k_cu_5552ee1e_50384cuda3std3__45__cpo5beginE
	.align		8
        /*0018*/ 	.dword	_ZN39_INTERNAL_1a1e4df9_4_k_cu_5552ee1e_50384cuda3std3__45__cpo3endE
	.align		8
        /*0020*/ 	.dword	_ZN39_INTERNAL_1a1e4df9_4_k_cu_5552ee1e_50384cuda3std3__45__cpo6cbeginE
	.align		8
        /*0028*/ 	.dword	_ZN39_INTERNAL_1a1e4df9_4_k_cu_5552ee1e_50384cuda3std3__45__cpo4cendE
	.align		8
        /*0030*/ 	.dword	_ZN39_INTERNAL_1a1e4df9_4_k_cu_5552ee1e_50384cuda3std3__441_GLOBAL__N__1a1e4df9_4_k_cu_5552ee1e_50386ignoreE
	.align		8
        /*0038*/ 	.dword	_ZN39_INTERNAL_1a1e4df9_4_k_cu_5552ee1e_50384cuda3std3__419piecewise_constructE
	.align		8
        /*0040*/ 	.dword	_ZN39_INTERNAL_1a1e4df9_4_k_cu_5552ee1e_50384cuda3std3__48in_placeE
	.align		8
        /*0048*/ 	.dword	_ZN39_INTERNAL_1a1e4df9_4_k_cu_5552ee1e_50384cuda3std6ranges3__45__cpo4swapE
	.align		8
        /*0050*/ 	.dword	_ZN39_INTERNAL_1a1e4df9_4_k_cu_5552ee1e_50384cuda3std6ranges3__45__cpo9iter_moveE
	.align		8
        /*0058*/ 	.dword	_ZN39_INTERNAL_1a1e4df9_4_k_cu_5552ee1e_50384cute7productE
	.align		8
        /*0060*/ 	.dword	_ZN39_INTERNAL_1a1e4df9_4_k_cu_5552ee1e_50384cute1_E
	.align		8
        /*0068*/ 	.dword	$str$22
	.align		8
        /*0070*/ 	.dword	$str$23


//--------------------- .text._ZN7cutlass13device_kernelINS_4gemm6kernel13GemmUniversalIN4cute5tupleIJiiiiEEENS1_10collective13CollectiveMmaINS1_34MainloopSm90TmaGmmaWarpSpecializedILi2ENS5_IJNS4_1CILi2EEENSA_ILi1EEESC_EEENS1_35KernelTmaWarpSpecializedCooperativeEEENS5_IJNSA_ILi256EEENSA_ILi128EEESG_EEEaNS5_IJlSC_lEEEaSJ_NS4_8TiledMMAINS4_8MMA_AtomIJNS4_4SM904GMMA27MMA_64x128x32_S32S8S8_SS_TNEEEENS4_6LayoutISD_NS5_IJSC_NSA_ILi0EEESR_EEEEENS5_IJNS4_10UnderscoreESU_SU_EEEEENS4_13SM90_TMA_LOADENS4_14ComposedLayoutINS4_7SwizzleILi3ELi4ELi3EEENS4_18smem_ptr_flag_bitsILi8EEENSQ_INS5_IJNSA_ILi8EEESH_EEENS5_IJSH_SC_EEEEEEEvNS4_8identityENS4_23SM90_TMA_LOAD_MULTICASTES17_vS18_EENS_8epilogue10collective6detail29Sm90TmaWarpSpecializedAdapterINS1C_15DefaultEpilogueIaSJ_SJ_NS1B_6thread17LinearCombinationIaLi1EiiLNS1G_9ScaleType4KindE0ELNS_15FloatRoundStyleE2EaEENS1_15EpilogueDefaultEEEEEvvEEEEvNT_6ParamsE --------------------------
	.section	.text._ZN7cutlass13device_kernelINS_4gemm6kernel13GemmUniversalIN4cute5tupleIJiiiiEEENS1_10collective13CollectiveMmaINS1_34MainloopSm90TmaGmmaWarpSpecializedILi2ENS5_IJNS4_1CILi2EEENSA_ILi1EEESC_EEENS1_35KernelTmaWarpSpecializedCooperativeEEENS5_IJNSA_ILi256EEENSA_ILi128EEESG_EEEaNS5_IJlSC_lEEEaSJ_NS4_8TiledMMAINS4_8MMA_AtomIJNS4_4SM904GMMA27MMA_64x128x32_S32S8S8_SS_TNEEEENS4_6LayoutISD_NS5_IJSC_NSA_ILi0EEESR_EEEEENS5_IJNS4_10UnderscoreESU_SU_EEEEENS4_13SM90_TMA_LOADENS4_14ComposedLayoutINS4_7SwizzleILi3ELi4ELi3EEENS4_18smem_ptr_flag_bitsILi8EEENSQ_INS5_IJNSA_ILi8EEESH_EEENS5_IJSH_SC_EEEEEEEvNS4_8identityENS4_23SM90_TMA_LOAD_MULTICASTES17_vS18_EENS_8epilogue10collective6detail29Sm90TmaWarpSpecializedAdapterINS1C_15DefaultEpilogueIaSJ_SJ_NS1B_6thread17LinearCombinationIaLi1EiiLNS1G_9ScaleType4KindE0ELNS_15FloatRoundStyleE2EaEENS1_15EpilogueDefaultEEEEEvvEEEEvNT_6ParamsE,"ax",@progbits
	.align	128
.text._ZN7cutlass13device_kernelINS_4gemm6kernel13GemmUniversalIN4cute5tupleIJiiiiEEENS1_10collective13CollectiveMmaINS1_34MainloopSm90TmaGmmaWarpSpecializedILi2ENS5_IJNS4_1CILi2EEENSA_ILi1EEESC_EEENS1_35KernelTmaWarpSpecializedCooperativeEEENS5_IJNSA_ILi256EEENSA_ILi128EEESG_EEEaNS5_IJlSC_lEEEaSJ_NS4_8TiledMMAINS4_8MMA_AtomIJNS4_4SM904GMMA27MMA_64x128x32_S32S8S8_SS_TNEEEENS4_6LayoutISD_NS5_IJSC_NSA_ILi0EEESR_EEEEENS5_IJNS4_10UnderscoreESU_SU_EEEEENS4_13SM90_TMA_LOADENS4_14ComposedLayoutINS4_7SwizzleILi3ELi4ELi3EEENS4_18smem_ptr_flag_bitsILi8EEENSQ_INS5_IJNSA_ILi8EEESH_EEENS5_IJSH_SC_EEEEEEEvNS4_8identityENS4_23SM90_TMA_LOAD_MULTICASTES17_vS18_EENS_8epilogue10collective6detail29Sm90TmaWarpSpecializedAdapterINS1C_15DefaultEpilogueIaSJ_SJ_NS1B_6thread17LinearCombinationIaLi1EiiLNS1G_9ScaleType4KindE0ELNS_15FloatRoundStyleE2EaEENS1_15EpilogueDefaultEEEEEvvEEEEvNT_6ParamsE:
        .type           _ZN7cutlass13device_kernelINS_4gemm6kernel13GemmUniversalIN4cute5tupleIJiiiiEEENS1_10collective13CollectiveMmaINS1_34MainloopSm90TmaGmmaWarpSpecializedILi2ENS5_IJNS4_1CILi2EEENSA_ILi1EEESC_EEENS1_35KernelTmaWarpSpecializedCooperativeEEENS5_IJNSA_ILi256EEENSA_ILi128EEESG_EEEaNS5_IJlSC_lEEEaSJ_NS4_8TiledMMAINS4_8MMA_AtomIJNS4_4SM904GMMA27MMA_64x128x32_S32S8S8_SS_TNEEEENS4_6LayoutISD_NS5_IJSC_NSA_ILi0EEESR_EEEEENS5_IJNS4_10UnderscoreESU_SU_EEEEENS4_13SM90_TMA_LOADENS4_14ComposedLayoutINS4_7SwizzleILi3ELi4ELi3EEENS4_18smem_ptr_flag_bitsILi8EEENSQ_INS5_IJNSA_ILi8EEESH_EEENS5_IJSH_SC_EEEEEEEvNS4_8identityENS4_23SM90_TMA_LOAD_MULTICASTES17_vS18_EENS_8epilogue10collective6detail29Sm90TmaWarpSpecializedAdapterINS1C_15DefaultEpilogueIaSJ_SJ_NS1B_6thread17LinearCombinationIaLi1EiiLNS1G_9ScaleType4KindE0ELNS_15FloatRoundStyleE2EaEENS1_15EpilogueDefaultEEEEEvvEEEEvNT_6ParamsE,@function
        .size           _ZN7cutlass13device_kernelINS_4gemm6kernel13GemmUniversalIN4cute5tupleIJiiiiEEENS1_10collective13CollectiveMmaINS1_34MainloopSm90TmaGmmaWarpSpecializedILi2ENS5_IJNS4_1CILi2EEENSA_ILi1EEESC_EEENS1_35KernelTmaWarpSpecializedCooperativeEEENS5_IJNSA_ILi256EEENSA_ILi128EEESG_EEEaNS5_IJlSC_lEEEaSJ_NS4_8TiledMMAINS4_8MMA_AtomIJNS4_4SM904GMMA27MMA_64x128x32_S32S8S8_SS_TNEEEENS4_6LayoutISD_NS5_IJSC_NSA_ILi0EEESR_EEEEENS5_IJNS4_10UnderscoreESU_SU_EEEEENS4_13SM90_TMA_LOADENS4_14ComposedLayoutINS4_7SwizzleILi3ELi4ELi3EEENS4_18smem_ptr_flag_bitsILi8EEENSQ_INS5_IJNSA_ILi8EEESH_EEENS5_IJSH_SC_EEEEEEEvNS4_8identityENS4_23SM90_TMA_LOAD_MULTICASTES17_vS18_EENS_8epilogue10collective6detail29Sm90TmaWarpSpecializedAdapterINS1C_15DefaultEpilogueIaSJ_SJ_NS1B_6thread17LinearCombinationIaLi1EiiLNS1G_9ScaleType4KindE0ELNS_15FloatRoundStyleE2EaEENS1_15EpilogueDefaultEEEEEvvEEEEvNT_6ParamsE,(.L_x_325 - _ZN7cutlass13device_kernelINS_4gemm6kernel13GemmUniversalIN4cute5tupleIJiiiiEEENS1_10collective13CollectiveMmaINS1_34MainloopSm90TmaGmmaWarpSpecializedILi2ENS5_IJNS4_1CILi2EEENSA_ILi1EEESC_EEENS1_35KernelTmaWarpSpecializedCooperativeEEENS5_IJNSA_ILi256EEENSA_ILi128EEESG_EEEaNS5_IJlSC_lEEEaSJ_NS4_8TiledMMAINS4_8MMA_AtomIJNS4_4SM904GMMA27MMA_64x128x32_S32S8S8_SS_TNEEEENS4_6LayoutISD_NS5_IJSC_NSA_ILi0EEESR_EEEEENS5_IJNS4_10UnderscoreESU_SU_EEEEENS4_13SM90_TMA_LOADENS4_14ComposedLayoutINS4_7SwizzleILi3ELi4ELi3EEENS4_18smem_ptr_flag_bitsILi8EEENSQ_INS5_IJNSA_ILi8EEESH_EEENS5_IJSH_SC_EEEEEEEvNS4_8identityENS4_23SM90_TMA_LOAD_MULTICASTES17_vS18_EENS_8epilogue10collective6detail29Sm90TmaWarpSpecializedAdapterINS1C_15DefaultEpilogueIaSJ_SJ_NS1B_6thread17LinearCombinationIaLi1EiiLNS1G_9ScaleType4KindE0ELNS_15FloatRoundStyleE2EaEENS1_15EpilogueDefaultEEEEEvvEEEEvNT_6ParamsE)
        .other          _ZN7cutlass13device_kernelINS_4gemm6kernel13GemmUniversalIN4cute5tupleIJiiiiEEENS1_10collective13CollectiveMmaINS1_34MainloopSm90TmaGmmaWarpSpecializedILi2ENS5_IJNS4_1CILi2EEENSA_ILi1EEESC_EEENS1_35KernelTmaWarpSpecializedCooperativeEEENS5_IJNSA_ILi256EEENSA_ILi128EEESG_EEEaNS5_IJlSC_lEEEaSJ_NS4_8TiledMMAINS4_8MMA_AtomIJNS4_4SM904GMMA27MMA_64x128x32_S32S8S8_SS_TNEEEENS4_6LayoutISD_NS5_IJSC_NSA_ILi0EEESR_EEEEENS5_IJNS4_10UnderscoreESU_SU_EEEEENS4_13SM90_TMA_LOADENS4_14ComposedLayoutINS4_7SwizzleILi3ELi4ELi3EEENS4_18smem_ptr_flag_bitsILi8EEENSQ_INS5_IJNSA_ILi8EEESH_EEENS5_IJSH_SC_EEEEEEEvNS4_8identityENS4_23SM90_TMA_LOAD_MULTICASTES17_vS18_EENS_8epilogue10collective6detail29Sm90TmaWarpSpecializedAdapterINS1C_15DefaultEpilogueIaSJ_SJ_NS1B_6thread17LinearCombinationIaLi1EiiLNS1G_9ScaleType4KindE0ELNS_15FloatRoundStyleE2EaEENS1_15EpilogueDefaultEEEEEvvEEEEvNT_6ParamsE,@"STO_CUDA_ENTRY STV_DEFAULT"
_ZN7cutlass13device_kernelINS_4gemm6kernel13GemmUniversalIN4cute5tupleIJiiiiEEENS1_10collective13CollectiveMmaINS1_34MainloopSm90TmaGmmaWarpSpecializedILi2ENS5_IJNS4_1CILi2EEENSA_ILi1EEESC_EEENS1_35KernelTmaWarpSpecializedCooperativeEEENS5_IJNSA_ILi256EEENSA_ILi128EEESG_EEEaNS5_IJlSC_lEEEaSJ_NS4_8TiledMMAINS4_8MMA_AtomIJNS4_4SM904GMMA27MMA_64x128x32_S32S8S8_SS_TNEEEENS4_6LayoutISD_NS5_IJSC_NSA_ILi0EEESR_EEEEENS5_IJNS4_10UnderscoreESU_SU_EEEEENS4_13SM90_TMA_LOADENS4_14ComposedLayoutINS4_7SwizzleILi3ELi4ELi3EEENS4_18smem_ptr_flag_bitsILi8EEENSQ_INS5_IJNSA_ILi8EEESH_EEENS5_IJSH_SC_EEEEEEEvNS4_8identityENS4_23SM90_TMA_LOAD_MULTICASTES17_vS18_EENS_8epilogue10collective6detail29Sm90TmaWarpSpecializedAdapterINS1C_15DefaultEpilogueIaSJ_SJ_NS1B_6thread17LinearCombinationIaLi1EiiLNS1G_9ScaleType4KindE0ELNS_15FloatRoundStyleE2EaEENS1_15EpilogueDefaultEEEEEvvEEEEvNT_6ParamsE:
[----:B------:R-:W0:Y:S01]  /*0000*/  LDC R1, c[0x0][0x28] ;  /* 0x00000a00ff017b82 */ /* 0x000e220000000800 */
[----:B------:R-:W1:Y:S01]  /*0010*/  S2R R18, SR_TID.X ;  /* 0x0000000000127919 */ /* 0x000e620000002100 */
[----:B------:R-:W-:Y:S01]  /*0020*/  ELECT P0, URZ, PT ;  /* 0x00000000003f782f */ /* 0x000fe20003800000 */
[----:B------:R-:W-:Y:S01]  /*0030*/  BSSY B0, `(.L_x_0) ;  /* 0x000000f000007945 */ /* 0x000fe20003800000 */
[--C-:B-1----:R-:W-:Y:S02]  /*0040*/  SHF.R.U32.HI R0, RZ, 0x5, R18.reuse ;  /* 0x00000005ff007819 */ /* 0x102fe40000011612 */
[----:B------:R-:W-:-:S03]  /*0050*/  SHF.R.U32.HI R3, RZ, 0x7, R18 ;  /* 0x00000007ff037819 */ /* 0x000fc60000011612 */
[----:B------:R-:W1:Y:S04]  /*0060*/  SHFL.IDX PT, R2, R0, RZ, 0x1f ;  /* 0x00001fff00027589 */ /* 0x000e6800000e0000 */
[----:B------:R2:W3:Y:S01]  /*0070*/  SHFL.IDX PT, R5, R3, RZ, 0x1f ;  /* 0x00001fff03057589 */ /* 0x0004e200000e0000 */
[----:B-1----:R-:W-:-:S13]  /*0080*/  ISETP.NE.OR P0, PT, R2, RZ, !P0 ;  /* 0x000000ff0200720c */ /* 0x002fda0004705670 */
[----:B0-23--:R-:W-:Y:S05]  /*0090*/  @P0 BRA `(.L_x_1) ;  /* 0x0000000000200947 */ /* 0x00dfea0003800000 */
[----:B------:R-:W-:Y:S02]  /*00a0*/  ULDC.64 UR4, c[0x0][0x198] ;  /* 0x0000660000047ab9 */ /* 0x000fe40000000a00 */
[----:B------:R-:W-:Y:S02]  /*00b0*/  UIADD3 UR6, UP0, UR4, 0xf0, URZ ;  /* 0x000000f004067890 */ /* 0x000fe4000ff1e03f */
[----:B------:R-:W-:Y:S02]  /*00c0*/  UIADD3 UR4, UP1, UR4, 0x1f0, URZ ;  /* 0x000001f004047890 */ /* 0x000fe4000ff3e03f */
[----:B------:R-:W-:Y:S02]  /*00d0*/  UIADD3.X UR7, URZ, UR5, URZ, UP0, !UPT ;  /* 0x000000053f077290 */ /* 0x000fe400087fe43f */
[----:B------:R-:W-:-:S07]  /*00e0*/  UIADD3.X UR5, URZ, UR5, URZ, UP1, !UPT ;  /* 0x000000053f057290 */ /* 0x000fce0008ffe43f */
[----:B------:R0:W-:Y:S02]  /*00f0*/  UTMACCTL.PF [UR6] ;  /* 0x00000000060079b9 */ /* 0x0001e40008040000 */
[----:B------:R0:W-:Y:S02]  /*0100*/  UTMACCTL.PF [UR4] ;  /* 0x00000000040079b9 */ /* 0x0001e40008040000 */
[----:B0-----:R-:W-:Y:S01]  /*0110*/  NOP ;  /* 0x0000000000007918 */ /* 0x001fe20000000000 */
.L_x_1:
[----:B------:R-:W-:Y:S05]  /*0120*/  BSYNC B0 ;  /* 0x0000000000007941 */ /* 0x000fea0003800000 */
.L_x_0:
[----:B------:R-:W0:Y:S02]  /*0130*/  SHFL.IDX PT, R3, R0, RZ, 0x1f ;  /* 0x00001fff00037589 */ /* 0x000e2400000e0000 */
[----:B0-----:R-:W-:-:S13]  /*0140*/  ISETP.NE.AND P0, PT, R3, RZ, PT ;  /* 0x000000ff0300720c */ /* 0x001fda0003f05270 */
[----:B------:R-:W-:Y:S05]  /*0150*/  @P0 BRA `(.L_x_2) ;  /* 0x0000000000480947 */ /* 0x000fea0003800000 */
[----:B------:R-:W0:Y:S01]  /*0160*/  S2UR UR8, SR_CgaCtaId ;  /* 0x00000000000879c3 */ /* 0x000e220000008800 */
[----:B------:R-:W-:Y:S01]  /*0170*/  UMOV UR4, 0x400 ;  /* 0x0000040000047882 */ /* 0x000fe20000000000 */
[----:B------:R-:W-:Y:S01]  /*0180*/  UMOV UR5, 0x1 ;  /* 0x0000000100057882 */ /* 0x000fe20000000000 */
[----:B------:R-:W-:Y:S01]  /*0190*/  UMOV UR6, 0x4 ;  /* 0x0000000400067882 */ /* 0x000fe20000000000 */
[----:B------:R-:W-:Y:S01]  /*01a0*/  ELECT P0, URZ, PT ;  /* 0x00000000003f782f */ /* 0x000fe20003800000 */
[----:B------:R-:W-:-:S04]  /*01b0*/  UIADD3 UR6, -UR6, 0x100000, URZ ;  /* 0x0010000006067890 */ /* 0x000fc8000fffe13f */
[----:B------:R-:W-:Y:S02]  /*01c0*/  USHF.L.U32 UR7, UR6, 0xb, URZ ;  /* 0x0000000b06077899 */ /* 0x000fe4000800063f */
[----:B------:R-:W-:Y:S02]  /*01d0*/  USHF.L.U32 UR6, UR6, 0x1, URZ ;  /* 0x0000000106067899 */ /* 0x000fe4000800063f */
[----:B0-----:R-:W-:Y:S02]  /*01e0*/  ULEA UR8, UR8, UR4, 0x18 ;  /* 0x0000000408087291 */ /* 0x001fe4000f8ec03f */
[----:B------:R-:W-:-:S04]  /*01f0*/  UIADD3 UR4, -UR5, 0x100000, URZ ;  /* 0x0010000005047890 */ /* 0x000fc8000fffe13f */
[----:B------:R-:W-:Y:S02]  /*0200*/  USHF.L.U32 UR5, UR4, 0xb, URZ ;  /* 0x0000000b04057899 */ /* 0x000fe4000800063f */
[----:B------:R-:W-:Y:S01]  /*0210*/  USHF.L.U32 UR4, UR4, 0x1, URZ ;  /* 0x0000000104047899 */ /* 0x000fe2000800063f */
[----:B------:R-:W0:Y:S11]  /*0220*/  FENCE.VIEW.ASYNC.S ;  /* 0x00000000000073c6 */ /* 0x000e360000000000 */
[----:B0-----:R0:W1:Y:S01]  /*0230*/  SYNCS.EXCH.64 URZ, [UR8], UR4 ;  /* 0x00000004083f75b2 */ /* 0x0010620008000100 */
[----:B------:R0:W2:Y:S01]  /*0240*/  SYNCS.EXCH.64 URZ, [UR8+0x10], UR6 ;  /* 0x00001006083f75b2 */ /* 0x0000a20008000100 */
[----:B------:R0:W3:Y:S01]  /*0250*/  SYNCS.EXCH.64 URZ, [UR8+0x8], UR4 ;  /* 0x00000804083f75b2 */ /* 0x0000e20008000100 */
[----:B------:R0:W4:Y:S01]  /*0260*/  SYNCS.EXCH.64 URZ, [UR8+0x18], UR6 ;  /* 0x00001806083f75b2 */ /* 0x0001220008000100 */
[----:B------:R-:W-:Y:S01]  /*0270*/  NOP ;  /* 0x0000000000007918 */ /* 0x000fe20000000000 */
.L_x_2:
[----:B------:R-:W-:Y:S01]  /*0280*/  SHF.R.S32.HI R7, RZ, 0x1f, R18 ;  /* 0x0000001fff077819 */ /* 0x000fe20000011412 */
[----:B------:R-:W5:Y:S01]  /*0290*/  SHFL.IDX PT, R0, R0, RZ, 0x1f ;  /* 0x00001fff00007589 */ /* 0x000f6200000e0000 */
[----:B0-----:R-:W0:Y:S01]  /*02a0*/  S2UR UR8, SR_CTAID.X ;  /* 0x00000000000879c3 */ /* 0x001e220000002500 */
[----:B------:R-:W-:Y:S02]  /*02b0*/  ELECT P0, URZ, PT ;  /* 0x00000000003f782f */ /* 0x000fe40003800000 */
[----:B------:R-:W-:Y:S01]  /*02c0*/  LEA.HI R7, R7, R18, RZ, 0x7 ;  /* 0x0000001207077211 */ /* 0x000fe200078f38ff */
[----:B------:R-:W1:Y:S01]  /*02d0*/  S2R R4, SR_CTAID.Y ;  /* 0x0000000000047919 */ /* 0x000e620000002600 */
[----:B------:R-:W-:Y:S01]  /*02e0*/  SHF.R.S32.HI R8, RZ, 0x1f, R3 ;  /* 0x0000001fff087819 */ /* 0x000fe20000011403 */
[----:B------:R-:W-:Y:S01]  /*02f0*/  ULDC UR4, c[0x0][0x150] ;  /* 0x0000540000047ab9 */ /* 0x000fe20000000800 */
[----:B------:R-:W-:Y:S01]  /*0300*/  LOP3.LUT R7, R7, 0xffffff80, RZ, 0xc0, !PT ;  /* 0xffffff8007077812 */ /* 0x000fe200078ec0ff */
[----:B------:R-:W-:Y:S01]  /*0310*/  NOP ;  /* 0x0000000000007918 */ /* 0x000fe20000000000 */
[----:B------:R-:W-:Y:S01]  /*0320*/  LEA.HI R8, R8, R3, RZ, 0x2 ;  /* 0x0000000308087211 */ /* 0x000fe200078f10ff */
[----:B------:R-:W2:Y:S01]  /*0330*/  LDC R10, c[0x0][0x144] ;  /* 0x00005100ff0a7b82 */ /* 0x000ea20000000800 */
[----:B------:R-:W-:Y:S01]  /*0340*/  NOP ;  /* 0x0000000000007918 */ /* 0x000fe20000000000 */
[----:B------:R-:W-:Y:S01]  /*0350*/  IMAD.IADD R6, R18, 0x1, -R7 ;  /* 0x0000000112067824 */ /* 0x000fe200078e0a07 */
[----:B------:R-:W-:Y:S01]  /*0360*/  LOP3.LUT R8, R8, 0x3ffffffc, RZ, 0xc0, !PT ;  /* 0x3ffffffc08087812 */ /* 0x000fe200078ec0ff */
[----:B------:R-:W-:Y:S01]  /*0370*/  IMAD.MOV.U32 R23, RZ, RZ, 0x1 ;  /* 0x00000001ff177424 */ /* 0x000fe200078e00ff */
[----:B------:R-:W-:-:S02]  /*0380*/  ISETP.NE.AND P3, PT, R5, RZ, PT ;  /* 0x000000ff0500720c */ /* 0x000fc40003f65270 */
[----:B------:R-:W-:Y:S01]  /*0390*/  SHF.R.S32.HI R7, RZ, 0x1f, R6 ;  /* 0x0000001fff077819 */ /* 0x000fe20000011406 */
[----:B------:R-:W-:Y:S01]  /*03a0*/  IMAD.IADD R8, R3, 0x1, -R8 ;  /* 0x0000000103087824 */ /* 0x000fe200078e0a08 */
[----:B------:R-:W3:Y:S02]  /*03b0*/  LDC R13, c[0x0][0x140] ;  /* 0x00005000ff0d7b82 */ /* 0x000ee40000000800 */
[----:B------:R-:W-:Y:S02]  /*03c0*/  LEA.HI R7, R7, R6, RZ, 0x3 ;  /* 0x0000000607077211 */ /* 0x000fe400078f18ff */
[----:B-----5:R-:W-:Y:S02]  /*03d0*/  ISETP.NE.OR P0, PT, R0, RZ, !P0 ;  /* 0x000000ff0000720c */ /* 0x020fe40004705670 */
[--C-:B------:R-:W-:Y:S02]  /*03e0*/  SHF.R.S32.HI R0, RZ, 0x3, R7.reuse ;  /* 0x00000003ff007819 */ /* 0x100fe40000011407 */
[----:B------:R-:W-:-:S02]  /*03f0*/  SHF.R.S32.HI R7, RZ, 0x1f, R7 ;  /* 0x0000001fff077819 */ /* 0x000fc40000011407 */
[----:B0-----:R-:W-:Y:S02]  /*0400*/  I2FP.F32.U32 R9, UR8 ;  /* 0x0000000800097c45 */ /* 0x001fe40008201000 */
[----:B------:R-:W-:-:S03]  /*0410*/  LEA.HI R7, R7, R0, RZ, 0x2 ;  /* 0x0000000007077211 */ /* 0x000fc600078f10ff */
[----:B------:R-:W-:Y:S01]  /*0420*/  FMUL R9, R9, UR4 ;  /* 0x0000000409097c20 */ /* 0x000fe20008400000 */
[----:B------:R-:W-:Y:S01]  /*0430*/  LOP3.LUT R7, R7, 0xfffffffc, RZ, 0xc0, !PT ;  /* 0xfffffffc07077812 */ /* 0x000fe200078ec0ff */
[----:B------:R-:W-:Y:S01]  /*0440*/  VOTEU.ALL UP0, P0 ;  /* 0x00000000003f7886 */ /* 0x000fe20000000000 */
[----:B-1----:R-:W-:Y:S01]  /*0450*/  I2FP.F32.U32 R3, R4 ;  /* 0x0000000400037245 */ /* 0x002fe20000201000 */
[----:B------:R-:W-:Y:S01]  /*0460*/  ULDC UR4, c[0x0][0x154] ;  /* 0x0000550000047ab9 */ /* 0x000fe20000000800 */
[----:B------:R-:W-:Y:S01]  /*0470*/  VOTEU.ALL UP1, P0 ;  /* 0x00000000003f7886 */ /* 0x000fe20000020000 */
[----:B------:R-:W0:Y:S01]  /*0480*/  F2I.U32.TRUNC.NTZ R9, R9 ;  /* 0x0000000900097305 */ /* 0x000e22000020f000 */
[----:B------:R-:W-:Y:S01]  /*0490*/  IMAD.IADD R7, R0, 0x1, -R7 ;  /* 0x0000000100077824 */ /* 0x000fe200078e0a07 */
[----:B------:R-:W1:Y:S01]  /*04a0*/  @!UP0 S2UR UR7, SR_CgaCtaId ;  /* 0x00000000000789c3 */ /* 0x000e620000008800 */
[----:B------:R-:W-:Y:S01]  /*04b0*/  FMUL R12, R3, UR4 ;  /* 0x00000004030c7c20 */ /* 0x000fe20008400000 */
[----:B------:R-:W-:Y:S01]  /*04c0*/  UMOV UR4, 0x20 ;  /* 0x0000002000047882 */ /* 0x000fe20000000000 */
[----:B------:R-:W-:Y:S01]  /*04d0*/  IMAD R8, R8, 0x4, R7 ;  /* 0x0000000408087824 */ /* 0x000fe200078e0207 */
[----:B------:R-:W-:Y:S01]  /*04e0*/  @!UP0 UMOV UR6, 0x400 ;  /* 0x0000040000068882 */ /* 0x000fe20000000000 */
[----:B------:R-:W-:-:S04]  /*04f0*/  @!UP0 UIADD3 UR4, -UR4, 0x100000, URZ ;  /* 0x0010000004048890 */ /* 0x000fc8000fffe13f */
[----:B------:R-:W-:Y:S02]  /*0500*/  @!UP0 USHF.L.U32 UR5, UR4, 0xb, URZ ;  /* 0x0000000b04058899 */ /* 0x000fe4000800063f */
[----:B------:R-:W-:Y:S01]  /*0510*/  @!UP0 USHF.L.U32 UR4, UR4, 0x1, URZ ;  /* 0x0000000104048899 */ /* 0x000fe2000800063f */
[----:B---3--:R-:W-:Y:S01]  /*0520*/  ISETP.EQ.U32.AND P2, PT, R13, 0x1, PT ;  /* 0x000000010d00780c */ /* 0x008fe20003f42070 */
[----:B------:R-:W3:Y:S01]  /*0530*/  F2I.U32.TRUNC.NTZ R12, R12 ;  /* 0x0000000c000c7305 */ /* 0x000ee2000020f000 */
[----:B------:R-:W-:Y:S01]  /*0540*/  LEA.HI R0, R8, R8, RZ, 0x1 ;  /* 0x0000000808007211 */ /* 0x000fe200078f08ff */
[----:B------:R-:W5:Y:S03]  /*0550*/  LDC R7, c[0x0][0x148] ;  /* 0x00005200ff077b82 */ /* 0x000f660000000800 */
[----:B------:R-:W-:Y:S01]  /*0560*/  LOP3.LUT R11, R0, 0xfffffffe, RZ, 0xc0, !PT ;  /* 0xfffffffe000b7812 */ /* 0x000fe200078ec0ff */
[----:B0-----:R-:W-:Y:S01]  /*0570*/  IMAD.MOV R15, RZ, RZ, -R9 ;  /* 0x000000ffff0f7224 */ /* 0x001fe200078e0a09 */
[----:B------:R-:W-:-:S03]  /*0580*/  SHF.R.S32.HI R9, RZ, 0x1f, R2 ;  /* 0x0000001fff097819 */ /* 0x000fc60000011402 */
[----:B--2---:R-:W-:Y:S01]  /*0590*/  IMAD R3, R10, R15, UR8 ;  /* 0x000000080a037e24 */ /* 0x004fe2000f8e020f */
[----:B------:R-:W-:Y:S01]  /*05a0*/  LEA.HI R9, R9, R2, RZ, 0x2 ;  /* 0x0000000209097211 */ /* 0x000fe200078f10ff */
[C---:B------:R-:W-:Y:S02]  /*05b0*/  IMAD.IADD R0, R8.reuse, 0x1, -R11 ;  /* 0x0000000108007824 */ /* 0x040fe400078e0a0b */
[----:B------:R-:W-:Y:S01]  /*05c0*/  IMAD.SHL.U32 R11, R8, 0x4, RZ ;  /* 0x00000004080b7824 */ /* 0x000fe200078e00ff */
[----:B------:R-:W-:Y:S01]  /*05d0*/  LOP3.LUT R9, R9, 0xfffffffc, RZ, 0xc0, !PT ;  /* 0xfffffffc09097812 */ /* 0x000fe200078ec0ff */
[----:B---3--:R-:W-:Y:S01]  /*05e0*/  IMAD.MOV R24, RZ, RZ, -R12 ;  /* 0x000000ffff187224 */ /* 0x008fe200078e0a0c */
[----:B------:R-:W-:Y:S01]  /*05f0*/  ISETP.NE.AND P4, PT, R0, R3, PT ;  /* 0x000000030000720c */ /* 0x000fe20003f85270 */
[----:B-1----:R-:W-:Y:S01]  /*0600*/  @!UP0 ULEA UR6, UR7, UR6, 0x18 ;  /* 0x0000000607068291 */ /* 0x002fe2000f8ec03f */
[----:B------:R-:W-:Y:S01]  /*0610*/  LOP3.LUT R152, R8, 0xc, R11, 0x78, !PT ;  /* 0x0000000c08987812 */ /* 0x000fe200078e780b */
[----:B------:R-:W-:Y:S01]  /*0620*/  IMAD.IADD R0, R2, 0x1, -R9 ;  /* 0x0000000102007824 */ /* 0x000fe200078e0a09 */
[----:B------:R-:W-:Y:S01]  /*0630*/  VOTEU.ALL UP0, P0 ;  /* 0x00000000003f7886 */ /* 0x000fe20000000000 */
[----:B------:R-:W-:Y:S01]  /*0640*/  LOP3.LUT P0, RZ, R6, 0x7, RZ, 0xc0, !PT ;  /* 0x0000000706ff7812 */ /* 0x000fe2000780c0ff */
[----:B------:R-:W-:-:S02]  /*0650*/  VIADD R6, R5, 0xffffffff ;  /* 0xffffffff05067836 */ /* 0x000fc40000000000 */
[----:B------:R-:W-:Y:S01]  /*0660*/  ISETP.NE.AND P1, PT, R0, 0x3, PT ;  /* 0x000000030000780c */ /* 0x000fe20003f25270 */
[----:B-----5:R-:W-:Y:S01]  /*0670*/  IMAD R9, R7, R24, R4 ;  /* 0x0000001807097224 */ /* 0x020fe200078e0204 */
[----:B------:R-:W-:Y:S02]  /*0680*/  ISETP.LT.U32.AND P0, PT, R152, 0x2, !P0 ;  /* 0x000000029800780c */ /* 0x000fe40004701070 */
[----:B------:R-:W-:Y:S01]  /*0690*/  ISETP.EQ.OR P1, PT, R0, RZ, !P1 ;  /* 0x000000ff0000720c */ /* 0x000fe20004f22670 */
[----:B------:R-:W0:Y:S02]  /*06a0*/  FENCE.VIEW.ASYNC.S ;  /* 0x00000000000073c6 */ /* 0x000e240000000000 */
[----:B0-----:R0:W1:Y:S01]  /*06b0*/  @!UP0 SYNCS.EXCH.64 URZ, [UR6+0x30], UR4 ;  /* 0x00003004063f85b2 */ /* 0x0010620008000100 */
[----:B------:R-:W-:Y:S02]  /*06c0*/  @P4 LEA.HI R2, R152, R152, RZ, 0x1 ;  /* 0x0000009898024211 */ /* 0x000fe400078f08ff */
[----:B------:R-:W-:-:S02]  /*06d0*/  ISETP.EQ.AND P1, PT, R5, RZ, P1 ;  /* 0x000000ff0500720c */ /* 0x000fc40000f22270 */
[----:B------:R-:W-:Y:S02]  /*06e0*/  @P4 SHF.R.S32.HI R2, RZ, 0x1, R2 ;  /* 0x00000001ff024819 */ /* 0x000fe40000011402 */
[----:B------:R-:W-:Y:S02]  /*06f0*/  ISETP.GE.U32.AND P6, PT, R6, 0x2, PT ;  /* 0x000000020600780c */ /* 0x000fe40003fc6070 */
[----:B------:R-:W-:Y:S02]  /*0700*/  @P4 ISETP.NE.AND P5, PT, R2, R9, PT ;  /* 0x000000090200420c */ /* 0x000fe40003fa5270 */
[----:B------:R-:W-:Y:S02]  /*0710*/  SEL R2, RZ, 0x1, !P0 ;  /* 0x00000001ff027807 */ /* 0x000fe40004000000 */
[----:B------:R-:W-:Y:S02]  /*0720*/  @P4 SEL R23, RZ, 0x1, P5 ;  /* 0x00000001ff174807 */ /* 0x000fe40002800000 */
[----:B------:R-:W-:Y:S01]  /*0730*/  SEL R19, RZ, 0x1, !P1 ;  /* 0x00000001ff137807 */ /* 0x000fe20004800000 */
[----:B------:R0:W2:Y:S01]  /*0740*/  @!UP1 SYNCS.EXCH.64 URZ, [UR6+0x38], UR4 ;  /* 0x00003804063f95b2 */ /* 0x0000a20008000100 */
[----:B------:R-:W-:Y:S01]  /*0750*/  LOP3.LUT R23, R23, R2, RZ, 0xc0, !PT ;  /* 0x0000000217177212 */ /* 0x000fe200078ec0ff */
[----:B------:R-:W-:Y:S01]  /*0760*/  NOP ;  /* 0x0000000000007918 */ /* 0x000fe20000000000 */
[----:B------:R-:W-:Y:S01]  /*0770*/  SEL R19, R19, 0x2, P6 ;  /* 0x0000000213137807 */ /* 0x000fe20003000000 */
[----:B------:R-:W-:Y:S06]  /*0780*/  @!P2 BRA `(.L_x_3) ;  /* 0x000000000008a947 */ /* 0x000fec0003800000 */
[----:B-12-4-:R-:W-:Y:S01]  /*0790*/  UCGABAR_ARV ;  /* 0x00000000000079c7 */ /* 0x016fe20008000000 */
[----:B------:R-:W-:Y:S05]  /*07a0*/  BRA `(.L_x_4) ;  /* 0x0000000000047947 */ /* 0x000fea0003800000 */
.L_x_3:
[----:B-12-4-:R-:W-:Y:S01]  /*07b0*/  NOP ;  /* 0x0000000000007918 */ /* 0x016fe20000000000 */
.L_x_4:
[----:B------:R-:W1:Y:S01]  /*07c0*/  LDC R2, c[0x0][0x65c] ;  /* 0x00019700ff027b82 */ /* 0x000e620000000800 */
[----:B------:R-:W-:Y:S02]  /*07d0*/  IMAD.U32 R8, RZ, RZ, UR8 ;  /* 0x00000008ff087e24 */ /* 0x000fe4000f8e00ff */
[----:B------:R-:W-:Y:S01]  /*07e0*/  IMAD.MOV.U32 R9, RZ, RZ, RZ ;  /* 0x000000ffff097224 */ /* 0x000fe200078e00ff */
[----:B-1----:R-:W-:-:S04]  /*07f0*/  ISETP.NE.AND P1, PT, R2, 0x1, PT ;  /* 0x000000010200780c */ /* 0x002fc80003f25270 */
[----:B------:R-:W-:-:S09]  /*0800*/  P2R R5, PR, RZ, 0x2 ;  /* 0x00000002ff057803 */ /* 0x000fd20000000000 */
[----:B------:R-:W1:Y:S01]  /*0810*/  @P1 LDC R17, c[0x0][0x10] ;  /* 0x00000400ff111b82 */ /* 0x000e620000000800 */
[----:B------:R-:W-:Y:S02]  /*0820*/  @P1 IMAD.MOV.U32 R5, RZ, RZ, RZ ;  /* 0x000000ffff051224 */ /* 0x000fe400078e00ff */
[----:B------:R-:W-:-:S05]  /*0830*/  @P1 IMAD.MOV.U32 R13, RZ, RZ, RZ ;  /* 0x000000ffff0d1224 */ /* 0x000fca00078e00ff */
[----:B------:R-:W2:Y:S01]  /*0840*/  @!P1 LDC R11, c[0x0][0xc] ;  /* 0x00000300ff0b9b82 */ /* 0x000ea20000000800 */
[----:B-1----:R-:W-:-:S04]  /*0850*/  @P1 IMAD.WIDE.U32 R16, R17, UR8, R4 ;  /* 0x0000000811101c25 */ /* 0x002fc8000f8e0004 */
[----:B------:R-:W-:Y:S02]  /*0860*/  @P1 IMAD.IADD R17, R17, 0x1, R13 ;  /* 0x0000000111111824 */ /* 0x000fe400078e020d */
[----:B--2---:R-:W-:-:S04]  /*0870*/  @!P1 IMAD.WIDE.U32 R8, R4, R11, R8 ;  /* 0x0000000b04089225 */ /* 0x004fc800078e0008 */
[----:B------:R-:W-:Y:S02]  /*0880*/  @!P1 IMAD.MOV.U32 R16, RZ, RZ, R8 ;  /* 0x000000ffff109224 */ /* 0x000fe400078e0008 */
[----:B------:R-:W-:Y:S01]  /*0890*/  @!P1 IMAD.MOV.U32 R17, RZ, RZ, R9 ;  /* 0x000000ffff119224 */ /* 0x000fe200078e0009 */
[----:B------:R-:W-:Y:S06]  /*08a0*/  @!P2 BRA `(.L_x_5) ;  /* 0x00000000000ca947 */ /* 0x000fec0003800000 */
[----:B------:R-:W-:Y:S01]  /*08b0*/  UCGABAR_WAIT ;  /* 0x0000000000007dc7 */ /* 0x000fe20008000000 */
[----:B------:R-:W-:Y:S01]  /*08c0*/  CCTL.IVALL ;  /* 0x00000000ff00798f */ /* 0x000fe20002000000 */
[----:B------:R-:W-:Y:S05]  /*08d0*/  BRA `(.L_x_6) ;  /* 0x0000000000047947 */ /* 0x000fea0003800000 */
.L_x_5:
[----:B------:R-:W-:Y:S06]  /*08e0*/  BAR.SYNC.DEFER_BLOCKING 0x0 ;  /* 0x0000000000007b1d */ /* 0x000fec0000010000 */
.L_x_6:
[----:B------:R-:W-:Y:S05]  /*08f0*/  @!P3 BRA `(.L_x_7) ;  /* 0x000000880088b947 */ /* 0x000fea0003800000 */
[----:B------:R-:W-:-:S13]  /*0900*/  ISETP.GT.U32.AND P0, PT, R6, 0x1, PT ;  /* 0x000000010600780c */ /* 0x000fda0003f04070 */
[----:B0-----:R-:W-:Y:S05]  /*0910*/  @P0 EXIT ;  /* 0x000000000000094d */ /* 0x001fea0003800000 */
[----:B------:R-:W-:Y:S01]  /*0920*/  ULDC.64 UR4, c[0x0][0x650] ;  /* 0x0001940000047ab9 */ /* 0x000fe20000000a00 */
[----:B------:R-:W-:Y:S01]  /*0930*/  PRMT R0, RZ, 0x7610, R0 ;  /* 0x00007610ff007816 */ /* 0x000fe20000000000 */
[----:B------:R-:W-:Y:S01]  /*0940*/  IMAD.MOV.U32 R154, RZ, RZ, -0x1 ;  /* 0xffffffffff9a7424 */ /* 0x000fe200078e00ff */
[----:B------:R-:W-:Y:S01]  /*0950*/  ISETP.GE.U32.AND P0, PT, R16, UR4, PT ;  /* 0x0000000410007c0c */ /* 0x000fe2000bf06070 */
[----:B------:R-:W-:Y:S02]  /*0960*/  IMAD.MOV.U32 R153, RZ, RZ, -0x1 ;  /* 0xffffffffff997424 */ /* 0x000fe400078e00ff */
[----:B------:R-:W-:Y:S01]  /*0970*/  IMAD.MOV.U32 R22, RZ, RZ, -0x1 ;  /* 0xffffffffff167424 */ /* 0x000fe200078e00ff */
[----:B------:R-:W-:-:S13]  /*0980*/  ISETP.GE.U32.AND.EX P0, PT, R17, UR5, PT, P0 ;  /* 0x0000000511007c0c */ /* 0x000fda000bf06100 */
[----:B------:R-:W-:Y:S05]  /*0990*/  @P0 BRA `(.L_x_8) ;  /* 0x00000004002c0947 */ /* 0x000fea0003800000 */
[----:B------:R-:W0:Y:S01]  /*09a0*/  LDC.64 R20, c[0x0][0x628] ;  /* 0x00018a00ff147b82 */ /* 0x000e220000000a00 */
[----:B------:R-:W-:Y:S02]  /*09b0*/  IMAD.MOV.U32 R8, RZ, RZ, R16 ;  /* 0x000000ffff087224 */ /* 0x000fe400078e0010 */
[----:B------:R-:W-:-:S05]  /*09c0*/  IMAD.MOV.U32 R9, RZ, RZ, R17 ;  /* 0x000000ffff097224 */ /* 0x000fca00078e0011 */
[----:B------:R-:W1:Y:S08]  /*09d0*/  LDC R0, c[0x0][0x630] ;  /* 0x00018c00ff007b82 */ /* 0x000e700000000800 */
[----:B------:R-:W2:Y:S01]  /*09e0*/  LDC.64 R26, c[0x0][0x620] ;  /* 0x00018800ff1a7b82 */ /* 0x000ea20000000a00 */
[----:B0-----:R-:W-:-:S04]  /*09f0*/  ISETP.NE.U32.AND P0, PT, R20, RZ, PT ;  /* 0x000000ff1400720c */ /* 0x001fc80003f05070 */
[----:B------:R-:W-:-:S13]  /*0a00*/  ISETP.NE.AND.EX P0, PT, R21, RZ, PT, P0 ;  /* 0x000000ff1500720c */ /* 0x000fda0003f05300 */
[----:B-12---:R-:W-:Y:S05]  /*0a10*/  @!P0 BRA `(.L_x_9) ;  /* 0x0000000000288947 */ /* 0x006fea0003800000 */
[----:B------:R-:W0:Y:S02]  /*0a20*/  LDC R13, c[0x0][0x634] ;  /* 0x00018d00ff0d7b82 */ /* 0x000e240000000800 */
[----:B0-----:R-:W-:-:S05]  /*0a30*/  IADD3 R13, P0, R16, R13, RZ ;  /* 0x0000000d100d7210 */ /* 0x001fca0007f1e0ff */
[----:B------:R-:W-:-:S04]  /*0a40*/  IMAD.X R15, RZ, RZ, R17, P0 ;  /* 0x000000ffff0f7224 */ /* 0x000fc800000e0611 */
[----:B------:R-:W-:-:S04]  /*0a50*/  IMAD.WIDE.U32 R8, R15, R20, RZ ;  /* 0x000000140f087225 */ /* 0x000fc800078e00ff */
[----:B------:R-:W-:-:S04]  /*0a60*/  IMAD.WIDE.U32 R10, P0, R13, R21, R8 ;  /* 0x000000150d0a7225 */ /* 0x000fc80007800008 */
[----:B------:R-:W-:-:S04]  /*0a70*/  IMAD.WIDE.U32 R8, R13, R20, RZ ;  /* 0x000000140d087225 */ /* 0x000fc800078e00ff */
[----:B------:R-:W-:Y:S01]  /*0a80*/  IMAD.X R13, RZ, RZ, RZ, P0 ;  /* 0x000000ffff0d7224 */ /* 0x000fe200000e06ff */
[----:B------:R-:W-:Y:S01]  /*0a90*/  IADD3 RZ, P0, R9, R10, RZ ;  /* 0x0000000a09ff7210 */ /* 0x000fe20007f1e0ff */
[----:B------:R-:W-:-:S04]  /*0aa0*/  IMAD.MOV.U32 R12, RZ, RZ, R11 ;  /* 0x000000ffff0c7224 */ /* 0x000fc800078e000b */
[----:B------:R-:W-:-:S08]  /*0ab0*/  IMAD.WIDE.U32.X R8, R15, R21, R12, P0 ;  /* 0x000000150f087225 */ /* 0x000fd000000e040c */
.L_x_9:
[----:B------:R-:W0:Y:S01]  /*0ac0*/  LDC.64 R20, c[0x0][0x640] ;  /* 0x00019000ff147b82 */ /* 0x000e220000000a00 */
[--C-:B------:R-:W-:Y:S01]  /*0ad0*/  SHF.R.U64 R28, R8, R0, R9.reuse ;  /* 0x00000000081c7219 */ /* 0x100fe20000001209 */
[----:B------:R-:W-:Y:S01]  /*0ae0*/  IMAD R30, R7, R24, R4 ;  /* 0x00000018071e7224 */ /* 0x000fe200078e0204 */
[----:B------:R-:W-:Y:S01]  /*0af0*/  SHF.R.U32.HI R0, RZ, R0, R9 ;  /* 0x00000000ff007219 */ /* 0x000fe20000011609 */
[----:B------:R-:W-:Y:S01]  /*0b00*/  IMAD.MOV.U32 R25, RZ, RZ, 0x1 ;  /* 0x00000001ff197424 */ /* 0x000fe200078e00ff */
[----:B------:R-:W-:-:S03]  /*0b10*/  IADD3 R5, P0, RZ, -R28, RZ ;  /* 0x8000001cff057210 */ /* 0x000fc60007f1e0ff */
[----:B------:R-:W1:Y:S02]  /*0b20*/  LDC R6, c[0x0][0x618] ;  /* 0x00018600ff067b82 */ /* 0x000e640000000800 */
[----:B------:R-:W-:-:S04]  /*0b30*/  IMAD.X R9, RZ, RZ, ~R0, P0 ;  /* 0x000000ffff097224 */ /* 0x000fc800000e0e00 */
[-C--:B------:R-:W-:Y:S02]  /*0b40*/  IMAD R0, R9, R26.reuse, RZ ;  /* 0x0000001a09007224 */ /* 0x080fe400078e02ff */
[----:B------:R-:W2:Y:S01]  /*0b50*/  LDC R11, c[0x0][0x608] ;  /* 0x00018200ff0b7b82 */ /* 0x000ea20000000800 */
[----:B------:R-:W-:-:S04]  /*0b60*/  IMAD.WIDE.U32 R8, R5, R26, R16 ;  /* 0x0000001a05087225 */ /* 0x000fc800078e0010 */
[----:B------:R-:W-:-:S03]  /*0b70*/  IMAD R5, R5, R27, R0 ;  /* 0x0000001b05057224 */ /* 0x000fc600078e0200 */
[----:B------:R-:W3:Y:S01]  /*0b80*/  LDC R12, c[0x0][0x658] ;  /* 0x00019600ff0c7b82 */ /* 0x000ee20000000800 */
[----:B0-----:R-:W-:Y:S01]  /*0b90*/  ISETP.NE.U32.AND P0, PT, R20, RZ, PT ;  /* 0x000000ff1400720c */ /* 0x001fe20003f05070 */
[----:B------:R-:W-:Y:S02]  /*0ba0*/  IMAD.IADD R5, R9, 0x1, R5 ;  /* 0x0000000109057824 */ /* 0x000fe400078e0205 */
[----:B------:R-:W-:Y:S01]  /*0bb0*/  IMAD.MOV.U32 R9, RZ, RZ, -0x1 ;  /* 0xffffffffff097424 */ /* 0x000fe200078e00ff */
[----:B------:R-:W-:-:S03]  /*0bc0*/  ISETP.NE.AND.EX P0, PT, R21, RZ, PT, P0 ;  /* 0x000000ff1500720c */ /* 0x000fc60003f05300 */
[----:B------:R-:W0:Y:S01]  /*0bd0*/  LDC R15, c[0x0][0x600] ;  /* 0x00018000ff0f7b82 */ /* 0x000e220000000800 */
[-CC-:B-1----:R-:W-:Y:S02]  /*0be0*/  SHF.R.U64 R13, R8, R6.reuse, R5.reuse ;  /* 0x00000006080d7219 */ /* 0x182fe40000001205 */
[----:B------:R-:W-:-:S05]  /*0bf0*/  SHF.R.U32.HI R0, RZ, R6, R5 ;  /* 0x00000006ff007219 */ /* 0x000fca0000011605 */
[----:B------:R-:W1:Y:S01]  /*0c00*/  LDC R14, c[0x0][0x648] ;  /* 0x00019200ff0e7b82 */ /* 0x000e620000000800 */
[-CC-:B--2---:R-:W-:Y:S02]  /*0c10*/  SHF.R.U64 R27, R13, R11.reuse, R0.reuse ;  /* 0x0000000b0d1b7219 */ /* 0x184fe40000001200 */
[----:B------:R-:W-:-:S05]  /*0c20*/  SHF.R.U32.HI R5, RZ, R11, R0 ;  /* 0x0000000bff057219 */ /* 0x000fca0000011600 */
[----:B------:R-:W2:Y:S01]  /*0c30*/  LDC R22, c[0x0][0x638] ;  /* 0x00018e00ff167b82 */ /* 0x000ea20000000800 */
[-CC-:B---3--:R-:W-:Y:S02]  /*0c40*/  SHF.R.U64 R24, R27, R12.reuse, R5.reuse ;  /* 0x0000000c1b187219 */ /* 0x188fe40000001205 */
[-C--:B------:R-:W-:Y:S02]  /*0c50*/  SHF.L.U32 R0, R9, R12.reuse, RZ ;  /* 0x0000000c09007219 */ /* 0x080fe400000006ff */
[----:B------:R-:W-:Y:S01]  /*0c60*/  SHF.R.U32.HI R5, RZ, R12, R5 ;  /* 0x0000000cff057219 */ /* 0x000fe20000011605 */
[----:B------:R-:W-:Y:S01]  /*0c70*/  IMAD.MOV.U32 R4, RZ, RZ, R24 ;  /* 0x000000ffff047224 */ /* 0x000fe200078e0018 */
[----:B------:R-:W-:Y:S01]  /*0c80*/  LOP3.LUT R10, RZ, R0, RZ, 0x33, !PT ;  /* 0x00000000ff0a7212 */ /* 0x000fe200078e33ff */
[----:B------:R-:W3:Y:S01]  /*0c90*/  LDC R26, c[0x0][0x610] ;  /* 0x00018400ff1a7b82 */ /* 0x000ee20000000800 */
[----:B------:R-:W-:Y:S05]  /*0ca0*/  @!P0 BRA `(.L_x_10) ;  /* 0x0000000000288947 */ /* 0x000fea0003800000 */
[----:B------:R-:W4:Y:S02]  /*0cb0*/  LDC R9, c[0x0][0x64c] ;  /* 0x00019300ff097b82 */ /* 0x000f240000000800 */
[----:B----4-:R-:W-:-:S05]  /*0cc0*/  IADD3 R9, P0, R24, R9, RZ ;  /* 0x0000000918097210 */ /* 0x010fca0007f1e0ff */
        /* <DEDUP_REMOVED lines=8> */
.L_x_10:
[----:B-1----:R-:W-:Y:S01]  /*0d50*/  SHF.R.U64 R4, R4, R14, R5 ;  /* 0x0000000e04047219 */ /* 0x002fe20000001205 */
[----:B0-----:R-:W-:Y:S01]  /*0d60*/  VIADD R6, R15, 0xffffffff ;  /* 0xffffffff0f067836 */ /* 0x001fe20000000000 */
[----:B------:R-:W-:Y:S02]  /*0d70*/  SHF.L.U32 R0, R25, R12, RZ ;  /* 0x0000000c19007219 */ /* 0x000fe400000006ff */
[----:B------:R-:W-:Y:S01]  /*0d80*/  LOP3.LUT R5, R27, R10, RZ, 0xc0, !PT ;  /* 0x0000000a1b057212 */ /* 0x000fe200078ec0ff */
[----:B------:R-:W-:Y:S01]  /*0d90*/  IMAD.MOV R7, RZ, RZ, -R4 ;  /* 0x000000ffff077224 */ /* 0x000fe200078e0a04 */
[----:B------:R-:W-:Y:S02]  /*0da0*/  SEL R3, R3, R30, !P1 ;  /* 0x0000001e03037207 */ /* 0x000fe40004800000 */
[----:B------:R-:W-:Y:S01]  /*0db0*/  LOP3.LUT R6, R13, R6, RZ, 0xc0, !PT ;  /* 0x000000060d067212 */ /* 0x000fe200078ec0ff */
[----:B------:R-:W-:Y:S02]  /*0dc0*/  IMAD R4, R0, R4, R5 ;  /* 0x0000000400047224 */ /* 0x000fe400078e0205 */
[----:B--2---:R-:W-:-:S02]  /*0dd0*/  IMAD R0, R7, R22, R24 ;  /* 0x0000001607007224 */ /* 0x004fc400078e0218 */
[----:B---3--:R-:W-:Y:S02]  /*0de0*/  IMAD R3, R4, R26, R3 ;  /* 0x0000001a04037224 */ /* 0x008fe400078e0203 */
[----:B------:R-:W-:Y:S02]  /*0df0*/  IMAD R154, R0, R15, R6 ;  /* 0x0000000f009a7224 */ /* 0x000fe400078e0206 */
[----:B------:R-:W-:Y:S02]  /*0e00*/  IMAD.MOV.U32 R4, RZ, RZ, 0x1 ;  /* 0x00000001ff047424 */ /* 0x000fe400078e00ff */
[----:B------:R-:W-:Y:S01]  /*0e10*/  IMAD.MOV.U32 R22, RZ, RZ, R28 ;  /* 0x000000ffff167224 */ /* 0x000fe200078e001c */
[----:B------:R-:W-:Y:S02]  /*0e20*/  SEL R153, R154, R3, !P1 ;  /* 0x000000039a997207 */ /* 0x000fe40004800000 */
[----:B------:R-:W-:Y:S02]  /*0e30*/  PRMT R0, R4, 0x7610, R0 ;  /* 0x0000761004007816 */ /* 0x000fe40000000000 */
[----:B------:R-:W-:-:S07]  /*0e40*/  SEL R154, R3, R154, !P1 ;  /* 0x0000009a039a7207 */ /* 0x000fce0004800000 */
.L_x_8:
[----:B------:R-:W-:-:S08]  /*0e50*/  NOP ;  /* 0x0000000000007918 */ /* 0x000fd00000000000 */
[----:B------:R-:W0:Y:S02]  /*0e60*/  USETMAXREG.TRY_ALLOC.CTAPOOL UP0, 0xe8 ;  /* 0x000000e8000079c8 */ /* 0x000e240008000600 */
[----:B0-----:R-:W-:-:S13]  /*0e70*/  PLOP3.LUT P0, PT, PT, PT, UP0, 0x80, 0x0 ;  /* 0x000000000000781c */ /* 0x001fda0003f0f008 */
[----:B------:R-:W-:Y:S05]  /*0e80*/  @!P0 BRA `(.L_x_8) ;  /* 0xfffffffc00f08947 */ /* 0x000fea000383ffff */
[----:B------:R-:W-:Y:S01]  /*0e90*/  ULDC.64 UR4, c[0x0][0x598] ;  /* 0x0001660000047ab9 */ /* 0x000fe20000000a00 */
[----:B------:R-:W-:Y:S01]  /*0ea0*/  ULDC.64 UR36, c[0x0][0x208] ;  /* 0x0000820000247ab9 */ /* 0x000fe20000000a00 */
[----:B------:R-:W-:-:S04]  /*0eb0*/  ISETP.NE.U32.AND P0, PT, RZ, UR4, PT ;  /* 0x00000004ff007c0c */ /* 0x000fc8000bf05070 */
[----:B------:R-:W-:-:S13]  /*0ec0*/  ISETP.NE.AND.EX P0, PT, RZ, UR5, PT, P0 ;  /* 0x00000005ff007c0c */ /* 0x000fda000bf05300 */
[----:B------:R-:W-:Y:S05]  /*0ed0*/  @!P0 BRA `(.L_x_11) ;  /* 0x00000000001c8947 */ /* 0x000fea0003800000 */
[----:B------:R-:W0:Y:S02]  /*0ee0*/  LDC.64 R4, c[0x0][0x598] ;  /* 0x00016600ff047b82 */ /* 0x000e240000000a00 */
[----:B0-----:R-:W2:Y:S02]  /*0ef0*/  LDG.E.64 R4, desc[UR36][R4.64] ;  /* 0x0000002404047981 */ /* 0x001ea4000c1e1b00 */
[----:B--2---:R-:W-:-:S04]  /*0f00*/  ISETP.NE.U32.AND P0, PT, R4, RZ, PT ;  /* 0x000000ff0400720c */ /* 0x004fc80003f05070 */
[----:B------:R-:W-:-:S13]  /*0f10*/  ISETP.NE.AND.EX P0, PT, R5, RZ, PT, P0 ;  /* 0x000000ff0500720c */ /* 0x000fda0003f05300 */
[----:B------:R-:W-:Y:S05]  /*0f20*/  @!P0 BRA `(.L_x_11) ;  /* 0x0000000000088947 */ /* 0x000fea0003800000 */
[----:B------:R0:W5:Y:S01]  /*0f30*/  LD.E R155, desc[UR36][R4.64] ;  /* 0x00000024049b7980 */ /* 0x000162000c101900 */
[----:B------:R-:W-:Y:S05]  /*0f40*/  BRA `(.L_x_12) ;  /* 0x0000000000247947 */ /* 0x000fea0003800000 */
.L_x_11:
[----:B------:R-:W-:Y:S02]  /*0f50*/  ULDC.64 UR4, c[0x0][0x588] ;  /* 0x0001620000047ab9 */ /* 0x000fe40000000a00 */
[----:B------:R-:W-:-:S04]  /*0f60*/  ISETP.NE.U32.AND P0, PT, RZ, UR4, PT ;  /* 0x00000004ff007c0c */ /* 0x000fc8000bf05070 */
[----:B------:R-:W-:-:S13]  /*0f70*/  ISETP.NE.AND.EX P0, PT, RZ, UR5, PT, P0 ;  /* 0x00000005ff007c0c */ /* 0x000fda000bf05300 */
[----:B------:R-:W-:Y:S05]  /*0f80*/  @!P0 BRA `(.L_x_13) ;  /* 0x00000000000c8947 */ /* 0x000fea0003800000 */
[----:B------:R-:W0:Y:S02]  /*0f90*/  LDC.64 R4, c[0x0][0x588] ;  /* 0x00016200ff047b82 */ /* 0x000e240000000a00 */
[----:B0-----:R1:W5:Y:S01]  /*0fa0*/  LDG.E R155, desc[UR36][R4.64] ;  /* 0x00000024049b7981 */ /* 0x001362000c1e1900 */
[----:B------:R-:W-:Y:S05]  /*0fb0*/  BRA `(.L_x_12) ;  /* 0x0000000000087947 */ /* 0x000fea0003800000 */
.L_x_13:
[----:B------:R-:W-:Y:S02]  /*0fc0*/  ULDC UR4, c[0x0][0x580] ;  /* 0x0001600000047ab9 */ /* 0x000fe40000000800 */
[----:B------:R-:W-:-:S07]  /*0fd0*/  IMAD.U32 R155, RZ, RZ, UR4 ;  /* 0x00000004ff9b7e24 */ /* 0x000fce000f8e00ff */
.L_x_12:
[----:B------:R-:W-:Y:S02]  /*0fe0*/  ULDC.64 UR4, c[0x0][0x5a0] ;  /* 0x0001680000047ab9 */ /* 0x000fe40000000a00 */
[----:B------:R-:W-:-:S04]  /*0ff0*/  ISETP.NE.U32.AND P0, PT, RZ, UR4, PT ;  /* 0x00000004ff007c0c */ /* 0x000fc8000bf05070 */
[----:B------:R-:W-:-:S13]  /*1000*/  ISETP.NE.AND.EX P0, PT, RZ, UR5, PT, P0 ;  /* 0x00000005ff007c0c */ /* 0x000fda000bf05300 */
[----:B------:R-:W-:Y:S05]  /*1010*/  @!P0 BRA `(.L_x_14) ;  /* 0x00000000001c8947 */ /* 0x000fea0003800000 */
[----:B01----:R-:W0:Y:S02]  /*1020*/  LDC.64 R4, c[0x0][0x5a0] ;  /* 0x00016800ff047b82 */ /* 0x003e240000000a00 */
[----:B0-----:R-:W2:Y:S02]  /*1030*/  LDG.E.64 R4, desc[UR36][R4.64] ;  /* 0x0000002404047981 */ /* 0x001ea4000c1e1b00 */
[----:B--2---:R-:W-:-:S04]  /*1040*/  ISETP.NE.U32.AND P0, PT, R4, RZ, PT ;  /* 0x000000ff0400720c */ /* 0x004fc80003f05070 */
[----:B------:R-:W-:-:S13]  /*1050*/  ISETP.NE.AND.EX P0, PT, R5, RZ, PT, P0 ;  /* 0x000000ff0500720c */ /* 0x000fda0003f05300 */
[----:B------:R-:W-:Y:S05]  /*1060*/  @!P0 BRA `(.L_x_14) ;  /* 0x0000000000088947 */ /* 0x000fea0003800000 */
[----:B------:R0:W5:Y:S01]  /*1070*/  LD.E R156, desc[UR36][R4.64] ;  /* 0x00000024049c7980 */ /* 0x000162000c101900 */
[----:B------:R-:W-:Y:S05]  /*1080*/  BRA `(.L_x_15) ;  /* 0x0000000000247947 */ /* 0x000fea0003800000 */
.L_x_14:
[----:B------:R-:W-:Y:S02]  /*1090*/  ULDC.64 UR4, c[0x0][0x590] ;  /* 0x0001640000047ab9 */ /* 0x000fe40000000a00 */
[----:B------:R-:W-:-:S04]  /*10a0*/  ISETP.NE.U32.AND P0, PT, RZ, UR4, PT ;  /* 0x00000004ff007c0c */ /* 0x000fc8000bf05070 */
[----:B------:R-:W-:-:S13]  /*10b0*/  ISETP.NE.AND.EX P0, PT, RZ, UR5, PT, P0 ;  /* 0x00000005ff007c0c */ /* 0x000fda000bf05300 */
[----:B------:R-:W-:Y:S05]  /*10c0*/  @!P0 BRA `(.L_x_16) ;  /* 0x00000000000c8947 */ /* 0x000fea0003800000 */
[----:B------:R-:W2:Y:S02]  /*10d0*/  LDC.64 R156, c[0x0][0x590] ;  /* 0x00016400ff9c7b82 */ /* 0x000ea40000000a00 */
[----:B--2---:R2:W5:Y:S01]  /*10e0*/  LDG.E R156, desc[UR36][R156.64] ;  /* 0x000000249c9c7981 */ /* 0x004562000c1e1900 */
[----:B------:R-:W-:Y:S05]  /*10f0*/  BRA `(.L_x_15) ;  /* 0x0000000000087947 */ /* 0x000fea0003800000 */
.L_x_16:
[----:B------:R-:W-:Y:S02]  /*1100*/  ULDC UR4, c[0x0][0x584] ;  /* 0x0001610000047ab9 */ /* 0x000fe40000000800 */
[----:B------:R-:W-:-:S07]  /*1110*/  IMAD.U32 R156, RZ, RZ, UR4 ;  /* 0x00000004ff9c7e24 */ /* 0x000fce000f8e00ff */
.L_x_15:
[----:B------:R-:W-:-:S13]  /*1120*/  LOP3.LUT P0, RZ, R0, 0xff, RZ, 0xc0, !PT ;  /* 0x000000ff00ff7812 */ /* 0x000fda000780c0ff */
[----:B------:R-:W-:Y:S05]  /*1130*/  @!P0 EXIT ;  /* 0x000000000000894d */ /* 0x000fea0003800000 */
[----:B------:R-:W-:Y:S01]  /*1140*/  ULDC UR4, c[0x0][0x28c] ;  /* 0x0000a30000047ab9 */ /* 0x000fe20000000800 */
[----:B------:R-:W-:Y:S01]  /*1150*/  UMOV UR38, URZ ;  /* 0x0000003f00267c82 */ /* 0x000fe20008000000 */
[----:B------:R-:W-:Y:S01]  /*1160*/  UIADD3 UR4, UR4, 0xff, URZ ;  /* 0x000000ff04047890 */ /* 0x000fe2000fffe03f */
[----:B------:R-:W-:-:S03]  /*1170*/  UMOV UR39, URZ ;  /* 0x0000003f00277c82 */ /* 0x000fc60008000000 */
[----:B------:R-:W-:-:S04]  /*1180*/  USHF.R.S32.HI UR5, URZ, 0x1f, UR4 ;  /* 0x0000001f3f057899 */ /* 0x000fc80008011404 */
[----:B------:R-:W-:-:S04]  /*1190*/  ULEA.HI UR5, UR5, UR4, URZ, 0x8 ;  /* 0x0000000405057291 */ /* 0x000fc8000f8f403f */
[----:B------:R-:W-:-:S12]  /*11a0*/  USHF.R.S32.HI UR40, URZ, 0x8, UR5 ;  /* 0x000000083f287899 */ /* 0x000fd80008011405 */
.L_x_294:
[----:B------:R-:W-:Y:S01]  /*11b0*/  LOP3.LUT R0, R18, 0x80, RZ, 0xc0, !PT ;  /* 0x0000008012007812 */ /* 0x000fe200078ec0ff */
[----:B------:R-:W3:Y:S01]  /*11c0*/  S2UR UR7, SR_CgaCtaId ;  /* 0x00000000000779c3 */ /* 0x000ee20000008800 */
[----:B------:R-:W-:Y:S02]  /*11d0*/  UMOV UR6, 0x400 ;  /* 0x0000040000067882 */ /* 0x000fe40000000000 */
[----:B------:R-:W-:-:S06]  /*11e0*/  SHF.R.U32.HI R0, RZ, 0x7, R0 ;  /* 0x00000007ff007819 */ /* 0x000fcc0000011600 */
[----:B----4-:R-:W4:Y:S01]  /*11f0*/  SHFL.IDX PT, R0, R0, RZ, 0x1f ;  /* 0x00001fff00007589 */ /* 0x010f2200000e0000 */
[----:B---3--:R-:W-:Y:S01]  /*1200*/  ULEA UR6, UR7, UR6, 0x18 ;  /* 0x0000000607067291 */ /* 0x008fe2000f8ec03f */
[----:B----4-:R-:W-:-:S13]  /*1210*/  R2UR UR4, R0 ;  /* 0x00000000000472ca */ /* 0x010fda00000e0000 */
[----:B------:R-:W-:-:S04]  /*1220*/  ULEA.HI UR5, UR4, UR4, URZ, 0x1 ;  /* 0x0000000404057291 */ /* 0x000fc8000f8f083f */
[----:B------:R-:W-:-:S04]  /*1230*/  ULOP3.LUT UR5, UR5, 0x7fffe, URZ, 0xc0, !UPT ;  /* 0x0007fffe05057892 */ /* 0x000fc8000f8ec03f */
[----:B------:R-:W-:-:S03]  /*1240*/  UIADD3 UR5, UR4, -UR5, URZ ;  /* 0x8000000504057290 */ /* 0x000fc6000fffe03f */
[----:B------:R-:W-:Y:S01]  /*1250*/  ULDC UR4, c[0x0][0x28c] ;  /* 0x0000a30000047ab9 */ /* 0x000fe20000000800 */
[----:B------:R-:W-:Y:S01]  /*1260*/  ULEA UR5, UR5, UR6, 0xd ;  /* 0x0000000605057291 */ /* 0x000fe2000f8e683f */
[----:B------:R-:W-:-:S03]  /*1270*/  ISETP.LT.AND P0, PT, RZ, UR4, PT ;  /* 0x00000004ff007c0c */ /* 0x000fc6000bf01270 */
[----:B------:R-:W-:-:S04]  /*1280*/  UIADD3 UR5, UR5, 0x100, URZ ;  /* 0x0000010005057890 */ /* 0x000fc8000fffe03f */
[----:B------:R-:W-:-:S04]  /*1290*/  USHF.R.U32.HI UR5, URZ, 0x4, UR5 ;  /* 0x000000043f057899 */ /* 0x000fc80008011605 */
[----:B------:R-:W-:-:S04]  /*12a0*/  ULOP3.LUT UR5, UR5, 0x3fff, URZ, 0xc0, !UPT ;  /* 0x00003fff05057892 */ /* 0x000fc8000f8ec03f */
[----:B------:R-:W-:Y:S01]  /*12b0*/  ULOP3.LUT UR41, UR5, 0x10000, URZ, 0xfc, !UPT ;  /* 0x0001000005297892 */ /* 0x000fe2000f8efc3f */
[----:B01----:R-:W-:Y:S11]  /*12c0*/  @P0 BRA `(.L_x_17) ;  /* 0x0000000000400947 */ /* 0x003ff60003800000 */
[----:B------:R-:W-:Y:S01]  /*12d0*/  MOV R0, 0x0 ;  /* 0x0000000000007802 */ /* 0x000fe20000000f00 */
[----:B------:R-:W-:Y:S01]  /*12e0*/  ULDC.64 UR4, c[0x4][0x68] ;  /* 0x01001a0000047ab9 */ /* 0x000fe20000000a00 */
[----:B------:R-:W-:Y:S01]  /*12f0*/  ULDC.64 UR6, c[0x4][0x8] ;  /* 0x0100020000067ab9 */ /* 0x000fe20000000a00 */
[----:B01----:R-:W-:Y:S01]  /*1300*/  IMAD.U32 R4, RZ, RZ, UR4 ;  /* 0x00000004ff047e24 */ /* 0x003fe2000f8e00ff */
[----:B------:R0:W1:Y:S01]  /*1310*/  LDC.64 R14, c[0x4][R0] ;  /* 0x01000000000e7b82 */ /* 0x0000620000000a00 */
[----:B------:R-:W-:Y:S01]  /*1320*/  IMAD.U32 R5, RZ, RZ, UR5 ;  /* 0x00000005ff057e24 */ /* 0x000fe2000f8e00ff */
[----:B------:R-:W-:Y:S01]  /*1330*/  ULDC.64 UR4, c[0x4][0x70] ;  /* 0x01001c0000047ab9 */ /* 0x000fe20000000a00 */
[----:B------:R-:W-:Y:S02]  /*1340*/  IMAD.U32 R10, RZ, RZ, UR6 ;  /* 0x00000006ff0a7e24 */ /* 0x000fe4000f8e00ff */
[----:B------:R-:W-:Y:S02]  /*1350*/  IMAD.U32 R6, RZ, RZ, UR4 ;  /* 0x00000004ff067e24 */ /* 0x000fe4000f8e00ff */
[----:B------:R-:W-:-:S02]  /*1360*/  IMAD.U32 R7, RZ, RZ, UR5 ;  /* 0x00000005ff077e24 */ /* 0x000fc4000f8e00ff */
[----:B------:R-:W-:Y:S02]  /*1370*/  IMAD.U32 R11, RZ, RZ, UR7 ;  /* 0x00000007ff0b7e24 */ /* 0x000fe4000f8e00ff */
[----:B------:R-:W-:Y:S02]  /*1380*/  IMAD.MOV.U32 R8, RZ, RZ, 0x1e1 ;  /* 0x000001e1ff087424 */ /* 0x000fe400078e00ff */
[----:B------:R-:W-:Y:S02]  /*1390*/  IMAD.MOV.U32 R12, RZ, RZ, 0x1 ;  /* 0x00000001ff0c7424 */ /* 0x000fe400078e00ff */
[----:B0-----:R-:W-:-:S07]  /*13a0*/  IMAD.MOV.U32 R13, RZ, RZ, RZ ;  /* 0x000000ffff0d7224 */ /* 0x001fce00078e00ff */
[----:B------:R-:W-:-:S07]  /*13b0*/  LEPC R20, `(.L_x_17) ;  /* 0x000000001014794e */ /* 0x000fce0000000000 */
[----:B-12--5:R-:W-:Y:S05]  /*13c0*/  CALL.ABS.NOINC R14 ;  /* 0x000000000e007343 */ /* 0x026fea0003c00000 */
.L_x_17:
[----:B------:R-:W-:-:S04]  /*13d0*/  LOP3.LUT R0, R19, 0x1, RZ, 0xfc, !PT ;  /* 0x0000000113007812 */ /* 0x000fc800078efcff */
[----:B------:R-:W-:-:S13]  /*13e0*/  ISETP.NE.AND P0, PT, R0, 0x3, PT ;  /* 0x000000030000780c */ /* 0x000fda0003f05270 */
[----:B------:R-:W-:Y:S05]  /*13f0*/  @!P0 BRA `(.L_x_18) ;  /* 0x0000000000048947 */ /* 0x000fea0003800000 */
[----:B------:R-:W-:Y:S01]  /*1400*/  BPT.TRAP 0x1 ;  /* 0x000000040000795c */ /* 0x000fe20000300000 */
.L_x_18:
[----:B------:R-:W3:Y:S01]  /*1410*/  S2UR UR5, SR_CgaCtaId ;  /* 0x00000000000579c3 */ /* 0x000ee20000008800 */
[----:B------:R-:W-:Y:S01]  /*1420*/  UMOV UR4, 0x400 ;  /* 0x0000040000047882 */ /* 0x000fe20000000000 */
[----:B------:R-:W-:Y:S02]  /*1430*/  IMAD.U32 R0, RZ, RZ, UR38 ;  /* 0x00000026ff007e24 */ /* 0x000fe4000f8e00ff */
[----:B------:R-:W-:-:S03]  /*1440*/  IMAD.U32 R3, RZ, RZ, UR39 ;  /* 0x00000027ff037e24 */ /* 0x000fc6000f8e00ff */
[----:B------:R-:W-:Y:S01]  /*1450*/  SHF.L.U32 R0, R0, 0x1f, RZ ;  /* 0x0000001f00007819 */ /* 0x000fe200000006ff */
[----:B---3--:R-:W-:-:S06]  /*1460*/  ULEA UR4, UR5, UR4, 0x18 ;  /* 0x0000000405047291 */ /* 0x008fcc000f8ec03f */
[----:B------:R-:W-:-:S04]  /*1470*/  IMAD.U32 R6, RZ, RZ, UR4 ;  /* 0x00000004ff067e24 */ /* 0x000fc8000f8e00ff */
[----:B------:R-:W-:-:S04]  /*1480*/  IMAD R3, R3, 0x8, R6 ;  /* 0x0000000803037824 */ /* 0x000fc800078e0206 */
[----:B------:R3:W4:Y:S01]  /*1490*/  SYNCS.PHASECHK.TRANS64.TRYWAIT P1, [R3+URZ], R0 ;  /* 0x00000000030075a7 */ /* 0x000722000802017f */
[----:B------:R-:W-:Y:S05]  /*14a0*/  @!P0 BRA `(.L_x_19) ;  /* 0x0000000000048947 */ /* 0x000fea0003800000 */
[----:B------:R-:W-:Y:S01]  /*14b0*/  BPT.TRAP 0x1 ;  /* 0x000000040000795c */ /* 0x000fe20000300000 */
.L_x_19:
[----:B----4-:R-:W-:Y:S05]  /*14c0*/  @P1 BRA `(.L_x_20) ;  /* 0x0000000000081947 */ /* 0x010fea0003800000 */
[----:B------:R-:W4:Y:S02]  /*14d0*/  SYNCS.PHASECHK.TRANS64.TRYWAIT P1, [R3+URZ], R0 ;  /* 0x00000000030075a7 */ /* 0x000f24000802017f */
[----:B----4-:R-:W-:Y:S05]  /*14e0*/  @!P1 BRA `(.L_x_21) ;  /* 0x0000009000e89947 */ /* 0x010fea0003800000 */
.L_x_20:
[----:B------:R-:W-:-:S04]  /*14f0*/  UISETP.LT.AND UP0, UPT, UR40, 0x1, UPT ;  /* 0x000000012800788c */ /* 0x000fc8000bf01270 */
[----:B------:R-:W-:-:S06]  /*1500*/  USEL UR4, UR40, 0x1, UP0 ;  /* 0x0000000128047887 */ /* 0x000fcc0008000000 */
[----:B---34-:R-:W-:Y:S01]  /*1510*/  IMAD.U32 R0, RZ, RZ, UR4 ;  /* 0x00000004ff007e24 */ /* 0x018fe2000f8e00ff */
[----:B------:R-:W-:Y:S05]  /*1520*/  WARPSYNC.ALL ;  /* 0x0000000000007948 */ /* 0x000fea0003800000 */
[----:B------:R-:W-:-:S04]  /*1530*/  IADD3 R0, -R0, UR40, RZ ;  /* 0x0000002800007c10 */ /* 0x000fc8000fffe1ff */
[----:B------:R-:W-:Y:S02]  /*1540*/  ISETP.GE.AND P1, PT, R0, 0x1, PT ;  /* 0x000000010000780c */ /* 0x000fe40003f26270 */
[----:B------:R-:W-:Y:S01]  /*1550*/  R2UR UR4, R6 ;  /* 0x00000000060472ca */ /* 0x000fe200000e0000 */
[----:B------:R-:W-:Y:S01]  /*1560*/  ULEA UR8, UR39, UR41, 0xc ;  /* 0x0000002927087291 */ /* 0x000fe2000f8e603f */
[----:B------:R-:W-:Y:S01]  /*1570*/  WARPGROUP.ARRIVE ;  /* 0x00000000000079c5 */ /* 0x000fe20000000000 */
[----:B------:R-:W-:Y:S01]  /*1580*/  UMOV UR9, 0x40000040 ;  /* 0x4000004000097882 */ /* 0x000fe20000000000 */
[----:B------:R-:W-:Y:S01]  /*1590*/  UMOV UR11, 0x40000040 ;  /* 0x40000040000b7882 */ /* 0x000fe20000000000 */
[----:B------:R-:W-:Y:S01]  /*15a0*/  UIADD3 UR12, UR8, 0x400, URZ ;  /* 0x00000400080c7890 */ /* 0x000fe2000fffe03f */
[----:B------:R-:W-:Y:S01]  /*15b0*/  UMOV UR15, UR11 ;  /* 0x0000000b000f7c82 */ /* 0x000fe20008000000 */
[----:B------:R-:W-:-:S06]  /*15c0*/  UMOV UR13, 0x40000040 ;  /* 0x40000040000d7882 */ /* 0x000fcc0000000000 */
[----:B------:R-:W-:-:S04]  /*15d0*/  UIADD3 UR4, UR4, 0x20100, URZ ;  /* 0x0002010004047890 */ /* 0x000fc8000fffe03f */
[----:B------:R-:W-:-:S04]  /*15e0*/  USHF.R.U32.HI UR4, URZ, 0x4, UR4 ;  /* 0x000000043f047899 */ /* 0x000fc80008011604 */
[----:B------:R-:W-:-:S04]  /*15f0*/  ULOP3.LUT UR4, UR4, 0x3fff, URZ, 0xc0, !UPT ;  /* 0x00003fff04047892 */ /* 0x000fc8000f8ec03f */
[----:B------:R-:W-:-:S04]  /*1600*/  ULOP3.LUT UR4, UR4, 0x10000, URZ, 0xfc, !UPT ;  /* 0x0001000004047892 */ /* 0x000fc8000f8efc3f */
[----:B------:R-:W-:-:S07]  /*1610*/  ULEA UR6, UR39, UR4, 0xb ;  /* 0x0000000427067291 */ /* 0x000fce000f8e583f */
[----:B------:R-:W-:Y:S02]  /*1620*/  UMOV UR10, UR6 ;  /* 0x00000006000a7c82 */ /* 0x000fe40008000000 */
[----:B------:R-:W-:Y:S01]  /*1630*/  IGMMA.64x128x32.S8.S8 R88, gdesc[UR8], RZ, !UPT, gsb0 ;  /* 0x03600000085879f1 */ /* 0x000fe2000c0410ff */
[----:B------:R-:W-:Y:S02]  /*1640*/  UMOV UR14, UR10 ;  /* 0x0000000a000e7c82 */ /* 0x000fe40008000000 */
[----:B------:R-:W-:Y:S02]  /*1650*/  WARPGROUP.DEPBAR.LE gsb0, 0x0 ;  /* 0x00008000000079c5 */ /* 0x000fe40000010000 */
[----:B------:R-:W-:-:S06]  /*1660*/  WARPGROUP.ARRIVE ;  /* 0x00000000000079c5 */ /* 0x000fcc0000000000 */
[----:B------:R-:W-:Y:S01]  /*1670*/  IGMMA.64x128x32.S8.S8 R24, gdesc[UR12], RZ, !UPT, gsb0 ;  /* 0x036000000c1879f1 */ /* 0x000fe2000c0410ff */
[----:B------:R-:W-:Y:S02]  /*1680*/  UIADD3 UR12, UR8, 0x2, URZ ;  /* 0x00000002080c7890 */ /* 0x000fe4000fffe03f */
[----:B------:R-:W-:Y:S01]  /*1690*/  UIADD3 UR14, UR6, 0x2, URZ ;  /* 0x00000002060e7890 */ /* 0x000fe2000fffe03f */
[----:B------:R-:W-:Y:S01]  /*16a0*/  UMOV UR13, 0x40000040 ;  /* 0x40000040000d7882 */ /* 0x000fe20000000000 */
[----:B------:R-:W-:Y:S01]  /*16b0*/  UMOV UR15, 0x40000040 ;  /* 0x40000040000f7882 */ /* 0x000fe20000000000 */
[----:B------:R-:W-:Y:S02]  /*16c0*/  WARPGROUP.DEPBAR.LE gsb0, 0x0 ;  /* 0x00008000000079c5 */ /* 0x000fe40000010000 */
[----:B------:R-:W-:-:S06]  /*16d0*/  WARPGROUP.ARRIVE ;  /* 0x00000000000079c5 */ /* 0x000fcc0000000000 */
[----:B------:R-:W-:Y:S01]  /*16e0*/  IGMMA.64x128x32.S8.S8 R88, gdesc[UR12], R88, gsb0 ;  /* 0x036000000c5879f1 */ /* 0x000fe20008041058 */
[----:B------:R-:W-:Y:S01]  /*16f0*/  UIADD3 UR12, UR8, 0x402, URZ ;  /* 0x00000402080c7890 */ /* 0x000fe2000fffe03f */
[----:B------:R-:W-:Y:S01]  /*1700*/  UMOV UR13, 0x40000040 ;  /* 0x40000040000d7882 */ /* 0x000fe20000000000 */
[----:B------:R-:W-:Y:S02]  /*1710*/  WARPGROUP.DEPBAR.LE gsb0, 0x0 ;  /* 0x00008000000079c5 */ /* 0x000fe40000010000 */
[----:B------:R-:W-:-:S06]  /*1720*/  WARPGROUP.ARRIVE ;  /* 0x00000000000079c5 */ /* 0x000fcc0000000000 */
[----:B------:R-:W-:Y:S01]  /*1730*/  IGMMA.64x128x32.S8.S8 R24, gdesc[UR12], R24, gsb0 ;  /* 0x036000000c1879f1 */ /* 0x000fe20008041018 */
        /* <DEDUP_REMOVED lines=71> */
[----:B------:R-:W-:Y:S03]  /*1bb0*/  IGMMA.64x128x32.S8.S8 R24, gdesc[UR12], R24, gsb0 ;  /* 0x036000000c1879f1 */ /* 0x000fe60008041018 */
[----:B------:R-:W-:Y:S02]  /*1bc0*/  WARPGROUP.DEPBAR.LE gsb0, 0x0 ;  /* 0x00008000000079c5 */ /* 0x000fe40000010000 */
[----:B------:R-:W-:Y:S05]  /*1bd0*/  @!P1 BRA `(.L_x_22) ;  /* 0x0000000800389947 */ /* 0x000fea0003800000 */
[----:B------:R-:W-:Y:S02]  /*1be0*/  UIADD3 UR5, UR39, 0x1, URZ ;  /* 0x0000000127057890 */ /* 0x000fe4000fffe03f */
[----:B------:R-:W-:Y:S02]  /*1bf0*/  IMAD.U32 R3, RZ, RZ, UR39 ;  /* 0x00000027ff037e24 */ /* 0x000fe4000f8e00ff */
[----:B------:R-:W-:-:S04]  /*1c00*/  UISETP.NE.AND UP0, UPT, UR5, 0x2, UPT ;  /* 0x000000020500788c */ /* 0x000fc8000bf05270 */
[----:B------:R-:W-:Y:S02]  /*1c10*/  USEL UR6, URZ, 0x1, UP0 ;  /* 0x000000013f067887 */ /* 0x000fe40008000000 */
[----:B------:R-:W-:Y:S02]  /*1c20*/  USEL UR5, UR5, URZ, UP0 ;  /* 0x0000003f05057287 */ /* 0x000fe40008000000 */
[----:B------:R-:W-:-:S06]  /*1c30*/  ULOP3.LUT UR6, UR38, UR6, URZ, 0x3c, !UPT ;  /* 0x0000000626067292 */ /* 0x000fcc000f8e3c3f */
[----:B------:R-:W-:-:S07]  /*1c40*/  IMAD.U32 R7, RZ, RZ, UR6 ;  /* 0x00000006ff077e24 */ /* 0x000fce000f8e00ff */
.L_x_29:
[----:B------:R-:W-:Y:S05]  /*1c50*/  @!P0 BRA `(.L_x_23) ;  /* 0x0000000000048947 */ /* 0x000fea0003800000 */
[----:B------:R-:W-:Y:S01]  /*1c60*/  BPT.TRAP 0x1 ;  /* 0x000000040000795c */ /* 0x000fe20000300000 */
.L_x_23:
[----:B------:R-:W3:Y:S01]  /*1c70*/  S2UR UR7, SR_CgaCtaId ;  /* 0x00000000000779c3 */ /* 0x000ee20000008800 */
[----:B------:R-:W-:Y:S01]  /*1c80*/  UMOV UR6, 0x400 ;  /* 0x0000040000067882 */ /* 0x000fe20000000000 */
[----:B01----:R-:W-:Y:S01]  /*1c90*/  IMAD.U32 R5, RZ, RZ, UR5 ;  /* 0x00000005ff057e24 */ /* 0x003fe2000f8e00ff */
[----:B------:R-:W-:Y:S01]  /*1ca0*/  SHF.L.U32 R4, R7, 0x1f, RZ ;  /* 0x0000001f07047819 */ /* 0x000fe200000006ff */
[----:B---3--:R-:W-:-:S06]  /*1cb0*/  ULEA UR6, UR7, UR6, 0x18 ;  /* 0x0000000607067291 */ /* 0x008fcc000f8ec03f */
[----:B------:R-:W-:-:S04]  /*1cc0*/  IMAD.U32 R6, RZ, RZ, UR6 ;  /* 0x00000006ff067e24 */ /* 0x000fc8000f8e00ff */
[----:B------:R-:W-:-:S04]  /*1cd0*/  IMAD R5, R5, 0x8, R6 ;  /* 0x0000000805057824 */ /* 0x000fc800078e0206 */
[----:B------:R0:W1:Y:S01]  /*1ce0*/  SYNCS.PHASECHK.TRANS64.TRYWAIT P1, [R5+URZ], R4 ;  /* 0x00000004050075a7 */ /* 0x000062000802017f */
[----:B------:R-:W-:Y:S05]  /*1cf0*/  @!P0 BRA `(.L_x_24) ;  /* 0x0000000000048947 */ /* 0x000fea0003800000 */
[----:B------:R-:W-:Y:S01]  /*1d00*/  BPT.TRAP 0x1 ;  /* 0x000000040000795c */ /* 0x000fe20000300000 */
.L_x_24:
[----:B-1----:R-:W-:Y:S05]  /*1d10*/  @P1 BRA `(.L_x_25) ;  /* 0x0000000000081947 */ /* 0x002fea0003800000 */
[----:B------:R-:W1:Y:S02]  /*1d20*/  SYNCS.PHASECHK.TRANS64.TRYWAIT P1, [R5+URZ], R4 ;  /* 0x00000004050075a7 */ /* 0x000e64000802017f */
[----:B-1----:R-:W-:Y:S05]  /*1d30*/  @!P1 BRA `(.L_x_26) ;  /* 0x0000008800e89947 */ /* 0x002fea0003800000 */
.L_x_25:
[----:B------:R-:W-:Y:S01]  /*1d40*/  ULEA UR8, UR5, UR41, 0xc ;  /* 0x0000002905087291 */ /* 0x000fe2000f8e603f */
[----:B------:R-:W-:Y:S01]  /*1d50*/  WARPGROUP.ARRIVE ;  /* 0x00000000000079c5 */ /* 0x000fe20000000000 */
[----:B------:R-:W-:Y:S01]  /*1d60*/  ULEA UR6, UR5, UR4, 0xb ;  /* 0x0000000405067291 */ /* 0x000fe2000f8e583f */
[----:B------:R-:W-:Y:S01]  /*1d70*/  UMOV UR9, 0x40000040 ;  /* 0x4000004000097882 */ /* 0x000fe20000000000 */
[----:B------:R-:W-:Y:S01]  /*1d80*/  UMOV UR11, 0x40000040 ;  /* 0x40000040000b7882 */ /* 0x000fe20000000000 */
[----:B------:R-:W-:Y:S01]  /*1d90*/  UIADD3 UR12, UR8, 0x400, URZ ;  /* 0x00000400080c7890 */ /* 0x000fe2000fffe03f */
[----:B------:R-:W-:-:S03]  /*1da0*/  UMOV UR15, UR11 ;  /* 0x0000000b000f7c82 */ /* 0x000fc60008000000 */
[----:B------:R-:W-:Y:S01]  /*1db0*/  UMOV UR10, UR6 ;  /* 0x00000006000a7c82 */ /* 0x000fe20008000000 */
[----:B------:R-:W-:Y:S01]  /*1dc0*/  UMOV UR13, 0x40000040 ;  /* 0x40000040000d7882 */ /* 0x000fe20000000000 */
[----:B------:R-:W-:Y:S01]  /*1dd0*/  IGMMA.64x128x32.S8.S8 R88, gdesc[UR8], R88, gsb0 ;  /* 0x03600000085879f1 */ /* 0x000fe20008041058 */
[----:B------:R-:W-:Y:S02]  /*1de0*/  UMOV UR14, UR10 ;  /* 0x0000000a000e7c82 */ /* 0x000fe40008000000 */
        /* <DEDUP_REMOVED lines=89> */
[----:B------:R-:W-:Y:S01]  /*2380*/  BPT.TRAP 0x1 ;  /* 0x000000040000795c */ /* 0x000fe20000300000 */
.L_x_27:
[----:B------:R-:W-:-:S13]  /*2390*/  ISETP.NE.AND P1, PT, R23, RZ, PT ;  /* 0x000000ff1700720c */ /* 0x000fda0003f25270 */
[----:B01----:R-:W-:-:S04]  /*23a0*/  @P1 IMAD R4, R3, 0x8, R6 ;  /* 0x0000000803041824 */ /* 0x003fc800078e0206 */
[----:B------:R-:W-:-:S05]  /*23b0*/  @P1 VIADD R5, R4, 0x10 ;  /* 0x0000001004051836 */ /* 0x000fca0000000000 */
[----:B------:R-:W-:-:S04]  /*23c0*/  @P1 PRMT R5, R152, 0x654, R5 ;  /* 0x0000065498051816 */ /* 0x000fc80000000005 */
[----:B------:R0:W-:Y:S01]  /*23d0*/  @P1 SYNCS.ARRIVE.TRANS64.RED.A1T0 RZ, [R5+URZ], RZ ;  /* 0x000000ff05ff19a7 */ /* 0x0001e2000810043f */
[----:B------:R-:W-:-:S13]  /*23e0*/  ISETP.GT.U32.AND P1, PT, R19, 0x1, PT ;  /* 0x000000011300780c */ /* 0x000fda0003f24070 */
[----:B0-----:R-:W-:Y:S05]  /*23f0*/  @P1 BRA `(.L_x_28) ;  /* 0x0000000000041947 */ /* 0x001fea0003800000 */
[----:B------:R-:W-:Y:S01]  /*2400*/  BPT.TRAP 0x1 ;  /* 0x000000040000795c */ /* 0x000fe20000300000 */
.L_x_28:
[----:B------:R-:W-:Y:S01]  /*2410*/  UIADD3 UR5, UR5, 0x1, URZ ;  /* 0x0000000105057890 */ /* 0x000fe2000fffe03f */
[C---:B------:R-:W-:Y:S01]  /*2420*/  ISETP.GT.AND P2, PT, R0.reuse, 0x1, PT ;  /* 0x000000010000780c */ /* 0x040fe20003f44270 */
[----:B------:R-:W-:Y:S02]  /*2430*/  VIADD R3, R3, 0x1 ;  /* 0x0000000103037836 */ /* 0x000fe40000000000 */
[----:B------:R-:W-:Y:S01]  /*2440*/  UISETP.NE.AND UP0, UPT, UR5, 0x2, UPT ;  /* 0x000000020500788c */ /* 0x000fe2000bf05270 */
[----:B------:R-:W-:Y:S02]  /*2450*/  VIADD R0, R0, 0xffffffff ;  /* 0xffffffff00007836 */ /* 0x000fe40000000000 */
[C---:B------:R-:W-:Y:S01]  /*2460*/  ISETP.NE.AND P1, PT, R3.reuse, 0x2, PT ;  /* 0x000000020300780c */ /* 0x040fe20003f25270 */
[----:B------:R-:W-:Y:S02]  /*2470*/  USEL UR6, URZ, 0x1, UP0 ;  /* 0x000000013f067887 */ /* 0x000fe40008000000 */
[----:B------:R-:W-:Y:S01]  /*2480*/  USEL UR5, UR5, URZ, UP0 ;  /* 0x0000003f05057287 */ /* 0x000fe20008000000 */
[----:B------:R-:W-:-:S03]  /*2490*/  SEL R3, R3, RZ, P1 ;  /* 0x000000ff03037207 */ /* 0x000fc60000800000 */
[----:B------:R-:W-:Y:S01]  /*24a0*/  LOP3.LUT R7, R7, UR6, RZ, 0x3c, !PT ;  /* 0x0000000607077c12 */ /* 0x000fe2000f8e3cff */
[----:B------:R-:W-:Y:S07]  /*24b0*/  @P2 BRA `(.L_x_29) ;  /* 0xfffffff400e42947 */ /* 0x000fee000383ffff */
.L_x_22:
[----:B------:R-:W3:Y:S02]  /*24c0*/  LDC R0, c[0x0][0x28c] ;  /* 0x0000a300ff007b82 */ /* 0x000ee40000000800 */
[----:B---3--:R-:W-:-:S13]  /*24d0*/  ISETP.GE.AND P1, PT, R0, 0x1, PT ;  /* 0x000000010000780c */ /* 0x008fda0003f26270 */
[----:B------:R-:W-:Y:S05]  /*24e0*/  @!P1 BRA `(.L_x_30) ;  /* 0x0000000000409947 */ /* 0x000fea0003800000 */
[----:B------:R-:W-:Y:S05]  /*24f0*/  @!P0 BRA `(.L_x_31) ;  /* 0x0000000000048947 */ /* 0x000fea0003800000 */
[----:B------:R-:W-:Y:S01]  /*2500*/  BPT.TRAP 0x1 ;  /* 0x000000040000795c */ /* 0x000fe20000300000 */
.L_x_31:
[----:B------:R-:W-:Y:S01]  /*2510*/  ISETP.NE.AND P0, PT, R23, RZ, PT ;  /* 0x000000ff1700720c */ /* 0x000fe20003f05270 */
[----:B------:R-:W-:-:S12]  /*2520*/  UISETP.LT.AND UP1, UPT, UR40, 0x1, UPT ;  /* 0x000000012800788c */ /* 0x000fd8000bf21270 */
[----:B------:R-:W-:-:S05]  /*2530*/  VOTEU.ANY UP0, P0 ;  /* 0x00000000003f7886 */ /* 0x000fca0000000100 */
[----:B------:R-:W-:-:S04]  /*2540*/  @UP0 USEL UR4, UR40, 0x1, UP1 ;  /* 0x0000000128040887 */ /* 0x000fc80008800000 */
[----:B------:R-:W-:-:S06]  /*2550*/  @UP0 UIADD3 UR4, UR39, UR40, -UR4 ;  /* 0x0000002827040290 */ /* 0x000fcc000fffe804 */
[----:B------:R-:W-:-:S04]  /*2560*/  IMAD.U32 R0, RZ, RZ, UR4 ;  /* 0x00000004ff007e24 */ /* 0x000fc8000f8e00ff */
[----:B------:R-:W-:-:S05]  /*2570*/  @P0 IMAD.SHL.U32 R0, R0, 0x8, RZ ;  /* 0x0000000800000824 */ /* 0x000fca00078e00ff */
[----:B------:R-:W-:-:S04]  /*2580*/  @P0 LOP3.LUT R0, R0, 0x8, RZ, 0xc0, !PT ;  /* 0x0000000800000812 */ /* 0x000fc800078ec0ff */
[----:B------:R-:W-:-:S04]  /*2590*/  @P0 IADD3 R3, R6, 0x10, R0 ;  /* 0x0000001006030810 */ /* 0x000fc80007ffe000 */
[----:B------:R-:W-:-:S04]  /*25a0*/  @P0 PRMT R3, R152, 0x654, R3 ;  /* 0x0000065498030816 */ /* 0x000fc80000000003 */
[----:B------:R3:W-:Y:S01]  /*25b0*/  @P0 SYNCS.ARRIVE.TRANS64.RED.A1T0 RZ, [R3+URZ], RZ ;  /* 0x000000ff03ff09a7 */ /* 0x0007e2000810043f */
[----:B------:R-:W-:-:S13]  /*25c0*/  ISETP.GT.U32.AND P0, PT, R19, 0x1, PT ;  /* 0x000000011300780c */ /* 0x000fda0003f04070 */
[----:B---3--:R-:W-:Y:S05]  /*25d0*/  @P0 BRA `(.L_x_30) ;  /* 0x0000000000040947 */ /* 0x008fea0003800000 */
[----:B------:R-:W-:Y:S01]  /*25e0*/  BPT.TRAP 0x1 ;  /* 0x000000040000795c */ /* 0x000fe20000300000 */
.L_x_30:
[----:B------:R-:W3:Y:S01]  /*25f0*/  LDC R6, c[0x0][0x288] ;  /* 0x0000a200ff067b82 */ /* 0x000ee20000000800 */
[--C-:B------:R-:W-:Y:S01]  /*2600*/  SHF.R.U32.HI R0, RZ, 0x2, R18.reuse ;  /* 0x00000002ff007819 */ /* 0x100fe20000011612 */
[----:B------:R-:W-:Y:S01]  /*2610*/  UIADD3 UR39, UR40, UR39, URZ ;  /* 0x0000002728277290 */ /* 0x000fe2000fffe03f */
[----:B01----:R-:W-:Y:S01]  /*2620*/  SHF.R.U32.HI R5, RZ, 0x7, R18 ;  /* 0x00000007ff057819 */ /* 0x003fe20000011612 */
[----:B------:R-:W-:Y:S01]  /*2630*/  IMAD.SHL.U32 R9, R153, 0x80, RZ ;  /* 0x0000008099097824 */ /* 0x000fe200078e00ff */
[----:B------:R-:W-:Y:S01]  /*2640*/  LOP3.LUT R3, R0, 0x7, RZ, 0xc0, !PT ;  /* 0x0000000700037812 */ /* 0x000fe200078ec0ff */
[----:B------:R-:W-:Y:S01]  /*2650*/  USHF.R.U32.HI UR4, URZ, 0x1, UR39 ;  /* 0x000000013f047899 */ /* 0x000fe20008011627 */
[----:B------:R-:W-:Y:S01]  /*2660*/  LOP3.LUT R4, R18, 0x60, RZ, 0xc0, !PT ;  /* 0x0000006012047812 */ /* 0x000fe200078ec0ff */
[----:B------:R-:W-:Y:S01]  /*2670*/  IMAD.SHL.U32 R11, R154, 0x100, RZ ;  /* 0x000001009a0b7824 */ /* 0x000fe200078e00ff */
[----:B------:R-:W-:Y:S01]  /*2680*/  LOP3.LUT R0, R5, 0x1, RZ, 0xc0, !PT ;  /* 0x0000000105007812 */ /* 0x000fe200078ec0ff */
[----:B------:R-:W-:Y:S01]  /*2690*/  ULOP3.LUT UR4, UR4, 0x1, URZ, 0xc0, !UPT ;  /* 0x0000000104047892 */ /* 0x000fe2000f8ec03f */
[----:B------:R-:W-:Y:S01]  /*26a0*/  SHF.R.U32.HI R8, RZ, 0x1, R4 ;  /* 0x00000001ff087819 */ /* 0x000fe20000011604 */
[----:B------:R-:W-:Y:S01]  /*26b0*/  IMAD.SHL.U32 R14, R18, 0x2, RZ ;  /* 0x00000002120e7824 */ /* 0x000fe200078e00ff */
[----:B------:R-:W-:Y:S01]  /*26c0*/  ULDC UR8, c[0x0][0x284] ;  /* 0x0000a10000087ab9 */ /* 0x000fe20000000800 */
[----:B------:R-:W-:Y:S01]  /*26d0*/  IMAD.SHL.U32 R4, R0, 0x40, RZ ;  /* 0x0000004000047824 */ /* 0x000fe200078e00ff */
[----:B------:R-:W-:Y:S01]  /*26e0*/  UISETP.GT.U32.AND UP1, UPT, UR39, 0x1, UPT ;  /* 0x000000012700788c */ /* 0x000fe2000bf24070 */
[--C-:B------:R-:W-:Y:S01]  /*26f0*/  IADD3 R5, RZ, -R8, -R3.reuse ;  /* 0x80000008ff057210 */ /* 0x100fe20007ffe803 */
[----:B------:R-:W-:Y:S01]  /*2700*/  UISETP.NE.U32.AND UP0, UPT, UR4, 0x1, UPT ;  /* 0x000000010400788c */ /* 0x000fe2000bf05070 */
[----:B------:R-:W-:Y:S01]  /*2710*/  SHF.R.S32.HI R162, RZ, 0x1f, R22 ;  /* 0x0000001fffa27819 */ /* 0x000fe20000011416 */
[----:B------:R-:W-:Y:S01]  /*2720*/  ULDC.64 UR6, c[0x0][0x5d0] ;  /* 0x0001740000067ab9 */ /* 0x000fe20000000a00 */
[----:B------:R-:W-:Y:S01]  /*2730*/  LOP3.LUT R3, R4, 0x40, R3, 0xe2, !PT ;  /* 0x0000004004037812 */ /* 0x000fe200078ee203 */
[----:B------:R-:W-:Y:S01]  /*2740*/  UISETP.LT.U32.AND UP1, UPT, UR40, 0x2, UP1 ;  /* 0x000000022800788c */ /* 0x000fe20008f21070 */
[C---:B------:R-:W-:Y:S01]  /*2750*/  LOP3.LUT R14, R9.reuse, 0x6, R14, 0xf8, !PT ;  /* 0x00000006090e7812 */ /* 0x040fe200078ef80e */
[----:B------:R-:W-:Y:S01]  /*2760*/  UISETP.GT.U32.AND UP0, UPT, UR40, 0x1, !UP0 ;  /* 0x000000012800788c */ /* 0x000fe2000c704070 */
[----:B---3--:R-:W-:Y:S01]  /*2770*/  ISETP.GE.AND P0, PT, R9, R6, PT ;  /* 0x000000060900720c */ /* 0x008fe20003f06270 */
[----:B------:R-:W-:Y:S01]  /*2780*/  IMAD R7, R162, UR6, RZ ;  /* 0x00000006a2077c24 */ /* 0x000fe2000f8e02ff */
[----:B------:R-:W-:Y:S01]  /*2790*/  LOP3.LUT R4, R18, 0x3, RZ, 0xc0, !PT ;  /* 0x0000000312047812 */ /* 0x000fe200078ec0ff */
[----:B------:R-:W-:Y:S01]  /*27a0*/  IMAD R0, R0, -0x40, R5 ;  /* 0xffffffc000007824 */ /* 0x000fe200078e0205 */
[C---:B------:R-:W-:Y:S01]  /*27b0*/  ISETP.GE.OR P0, PT, R11.reuse, UR8, P0 ;  /* 0x000000080b007c0c */ /* 0x040fe20008706670 */
[----:B------:R-:W-:Y:S01]  /*27c0*/  USEL UR5, URZ, 0x1, !UP1 ;  /* 0x000000013f057887 */ /* 0x000fe2000c800000 */
[----:B------:R-:W-:Y:S01]  /*27d0*/  SHF.R.S32.HI R15, RZ, 0x1f, R14 ;  /* 0x0000001fff0f7819 */ /* 0x000fe2000001140e */
[----:B------:R-:W-:Y:S01]  /*27e0*/  IMAD R10, R4, -0x2, R6 ;  /* 0xfffffffe040a7824 */ /* 0x000fe200078e0206 */
[----:B------:R-:W-:Y:S01]  /*27f0*/  USEL UR4, URZ, 0x1, !UP0 ;  /* 0x000000013f047887 */ /* 0x000fe2000c000000 */
[----:B------:R-:W-:Y:S01]  /*2800*/  IMAD.WIDE R4, R154, 0x100, RZ ;  /* 0x000001009a047825 */ /* 0x000fe200078e02ff */
[----:B------:R-:W-:Y:S01]  /*2810*/  ULOP3.LUT UR39, UR39, 0x1, URZ, 0xc0, !UPT ;  /* 0x0000000127277892 */ /* 0x000fe2000f8ec03f */
[----:B------:R-:W-:Y:S01]  /*2820*/  IADD3 R0, -R11, UR8, R0 ;  /* 0x000000080b007c10 */ /* 0x000fe2000fffe100 */
[----:B------:R-:W-:Y:S01]  /*2830*/  ULOP3.LUT UR38, UR4, UR38, UR5, 0x96, !UPT ;  /* 0x0000002604267292 */ /* 0x000fe2000f8e9605 */
[----:B------:R-:W-:Y:S01]  /*2840*/  IMAD R13, R22, UR7, R7 ;  /* 0x00000007160d7c24 */ /* 0x000fe2000f8e0207 */
[----:B------:R-:W-:Y:S01]  /*2850*/  LOP3.LUT R153, R4, R3, R8, 0xfe, !PT ;  /* 0x0000000304997212 */ /* 0x000fe200078efe08 */
[----:B------:R-:W-:-:S04]  /*2860*/  IMAD.WIDE.U32 R6, R22, UR6, R14 ;  /* 0x0000000616067c25 */ /* 0x000fc8000f8e000e */
[----:B------:R-:W-:Y:S02]  /*2870*/  IMAD.IADD R7, R7, 0x1, R13 ;  /* 0x0000000107077824 */ /* 0x000fe400078e020d */
[----:B------:R-:W-:Y:S02]  /*2880*/  IMAD.IADD R3, R10, 0x1, -R9 ;  /* 0x000000010a037824 */ /* 0x000fe400078e0a09 */
[----:B------:R-:W-:Y:S01]  /*2890*/  IMAD.MOV.U32 R154, RZ, RZ, -0x1 ;  /* 0xffffffffff9a7424 */ /* 0x000fe200078e00ff */
[----:B------:R-:W-:Y:S06]  /*28a0*/  @P0 BRA `(.L_x_32) ;  /* 0x0000006000f40947 */ /* 0x000fec0003800000 */
[----:B------:R-:W0:Y:S01]  /*28b0*/  LDC.64 R20, c[0x0][0x5c8] ;  /* 0x00017200ff147b82 */ /* 0x000e220000000a00 */
[----:B------:R-:W-:Y:S01]  /*28c0*/  ULDC.64 UR4, c[0x0][0x5c0] ;  /* 0x0001700000047ab9 */ /* 0x000fe20000000a00 */
[----:B------:R-:W-:Y:S01]  /*28d0*/  BSSY B0, `(.L_x_32) ;  /* 0x000063a000007945 */ /* 0x000fe20003800000 */
[-C--:B0-----:R-:W-:Y:S01]  /*28e0*/  IMAD R8, R5, R20.reuse, RZ ;  /* 0x0000001405087224 */ /* 0x081fe200078e02ff */
[----:B------:R-:W-:Y:S01]  /*28f0*/  SHF.L.U64.HI R13, R20, 0x3, R21 ;  /* 0x00000003140d7819 */ /* 0x000fe20000010215 */
[----:B------:R-:W-:-:S04]  /*2900*/  IMAD.WIDE.U32 R6, R153, R20, R6 ;  /* 0x0000001499067225 */ /* 0x000fc800078e0006 */
[----:B------:R-:W-:Y:S01]  /*2910*/  IMAD R9, R153, R21, R8 ;  /* 0x0000001599097224 */ /* 0x000fe200078e0208 */
[----:B------:R-:W-:Y:S01]  /*2920*/  IADD3 R160, P0, R6, UR4, RZ ;  /* 0x0000000406a07c10 */ /* 0x000fe2000ff1e0ff */
[C---:B------:R-:W-:Y:S02]  /*2930*/  IMAD.SHL.U32 R11, R20.reuse, 0x8, RZ ;  /* 0x00000008140b7824 */ /* 0x040fe400078e00ff */
[----:B------:R-:W-:Y:S01]  /*2940*/  IMAD.IADD R9, R7, 0x1, R9 ;  /* 0x0000000107097824 */ /* 0x000fe200078e0209 */
[-C--:B------:R-:W-:Y:S02]  /*2950*/  LEA R6, P2, R20, R160.reuse, 0x7 ;  /* 0x000000a014067211 */ /* 0x080fe400078438ff */
[----:B------:R-:W-:Y:S02]  /*2960*/  IADD3 R8, P1, R11, R160, RZ ;  /* 0x000000a00b087210 */ /* 0x000fe40007f3e0ff */
[----:B------:R-:W-:Y:S02]  /*2970*/  IADD3.X R161, R9, UR5, RZ, P0, !PT ;  /* 0x0000000509a17c10 */ /* 0x000fe400087fe4ff */
[----:B-----5:R-:W-:-:S02]  /*2980*/  ISETP.NE.AND P0, PT, R156, RZ, PT ;  /* 0x000000ff9c00720c */ /* 0x020fc40003f05270 */
[----:B------:R-:W-:Y:S01]  /*2990*/  LEA.HI.X R7, R20, R161, R21, 0x7, P2 ;  /* 0x000000a114077211 */ /* 0x000fe200010f3c15 */
[----:B------:R-:W-:Y:S01]  /*29a0*/  IMAD.X R9, R13, 0x1, R161, P1 ;  /* 0x000000010d097824 */ /* 0x000fe200008e06a1 */
[----:B------:R-:W-:-:S05]  /*29b0*/  IADD3 R10, P2, R11, R6, RZ ;  /* 0x000000060b0a7210 */ /* 0x000fca0007f5e0ff */
[----:B------:R-:W-:-:S04]  /*29c0*/  IMAD.X R11, R13, 0x1, R7, P2 ;  /* 0x000000010d0b7824 */ /* 0x000fc800010e0607 */
[----:B------:R-:W-:Y:S05]  /*29d0*/  @!P0 BRA `(.L_x_33) ;  /* 0x0000004800948947 */ /* 0x000fea0003800000 */
[----:B------:R-:W0:Y:S01]  /*29e0*/  LDC.64 R158, c[0x0][0x5b0] ;  /* 0x00016c00ff9e7b82 */ /* 0x000e220000000a00 */
[----:B------:R-:W-:Y:S01]  /*29f0*/  ULDC.64 UR4, c[0x0][0x5b8] ;  /* 0x00016e0000047ab9 */ /* 0x000fe20000000a00 */
[----:B------:R-:W-:Y:S01]  /*2a00*/  ISETP.GE.AND P0, PT, R0, 0x1, PT ;  /* 0x000000010000780c */ /* 0x000fe20003f06270 */
[----:B------:R-:W-:Y:S01]  /*2a10*/  IMAD R21, R162, UR4, RZ ;  /* 0x00000004a2157c24 */ /* 0x000fe2000f8e02ff */
[----:B------:R-:W-:Y:S01]  /*2a20*/  BSSY B1, `(.L_x_34) ;  /* 0x0000010000017945 */ /* 0x000fe20003800000 */
[C---:B------:R-:W-:Y:S01]  /*2a30*/  IMAD.WIDE.U32 R14, R22.reuse, UR4, R14 ;  /* 0x00000004160e7c25 */ /* 0x040fe2000f8e000e */
[----:B------:R-:W-:Y:S02]  /*2a40*/  ISETP.LT.OR P3, PT, R3, 0x1, !P0 ;  /* 0x000000010300780c */ /* 0x000fe40004761670 */
[----:B------:R-:W1:Y:S01]  /*2a50*/  LDC.64 R12, c[0x0][0x5a8] ;  /* 0x00016a00ff0c7b82 */ /* 0x000e620000000a00 */
[----:B------:R-:W-:Y:S02]  /*2a60*/  IMAD R21, R22, UR5, R21 ;  /* 0x0000000516157c24 */ /* 0x000fe4000f8e0215 */
[----:B------:R-:W-:-:S02]  /*2a70*/  IMAD.MOV.U32 R20, RZ, RZ, R14 ;  /* 0x000000ffff147224 */ /* 0x000fc400078e000e */
[----:B------:R-:W-:Y:S02]  /*2a80*/  IMAD.IADD R21, R15, 0x1, R21 ;  /* 0x000000010f157824 */ /* 0x000fe400078e0215 */
[-C--:B0-----:R-:W-:Y:S01]  /*2a90*/  IMAD R22, R5, R158.reuse, RZ ;  /* 0x0000009e05167224 */ /* 0x081fe200078e02ff */
[----:B------:R-:W-:Y:S01]  /*2aa0*/  SHF.L.U64.HI R165, R158, 0x3, R159 ;  /* 0x000000039ea57819 */ /* 0x000fe2000001029f */
[----:B------:R-:W-:-:S04]  /*2ab0*/  IMAD.WIDE.U32 R162, R153, R158, R20 ;  /* 0x0000009e99a27225 */ /* 0x000fc800078e0014 */
[----:B------:R-:W-:Y:S01]  /*2ac0*/  IMAD R171, R153, R159, R22 ;  /* 0x0000009f99ab7224 */ /* 0x000fe200078e0216 */
[----:B-1----:R-:W-:Y:S01]  /*2ad0*/  IADD3 R162, P1, R162, R12, RZ ;  /* 0x0000000ca2a27210 */ /* 0x002fe20007f3e0ff */
[----:B------:R-:W-:-:S03]  /*2ae0*/  IMAD.SHL.U32 R164, R158, 0x8, RZ ;  /* 0x000000089ea47824 */ /* 0x000fc600078e00ff */
[----:B------:R-:W-:Y:S01]  /*2af0*/  IADD3.X R163, R13, R163, R171, P1, !PT ;  /* 0x000000a30da37210 */ /* 0x000fe20000ffe4ab */
[----:B------:R-:W-:Y:S08]  /*2b00*/  @P3 BRA `(.L_x_35) ;  /* 0x0000000000043947 */ /* 0x000ff00003800000 */
[----:B--2---:R0:W5:Y:S02]  /*2b10*/  LDG.E.U8 R157, desc[UR36][R162.64] ;  /* 0x00000024a29d7981 */ /* 0x004164000c1e1100 */
.L_x_35:
[----:B------:R-:W-:Y:S05]  /*2b20*/  BSYNC B1 ;  /* 0x0000000000017941 */ /* 0x000fea0003800000 */
.L_x_34:
[----:B-----5:R-:W-:Y:S01]  /*2b30*/  LOP3.LUT R22, R157, 0xffff, RZ, 0xc0, !PT ;  /* 0x0000ffff9d167812 */ /* 0x020fe200078ec0ff */
[----:B------:R-:W-:Y:S01]  /*2b40*/  IMAD.WIDE.U32 R166, R153, R158, R164 ;  /* 0x0000009e99a67225 */ /* 0x000fe200078e00a4 */
[----:B------:R-:W-:Y:S01]  /*2b50*/  ISETP.LT.OR P4, PT, R3, 0x2, !P0 ;  /* 0x000000020300780c */ /* 0x000fe20004781670 */
[----:B------:R-:W-:Y:S01]  /*2b60*/  BSSY B1, `(.L_x_36) ;  /* 0x000000e000017945 */ /* 0x000fe20003800000 */
[----:B------:R-:W-:Y:S01]  /*2b70*/  PRMT R169, R22, 0x8880, RZ ;  /* 0x0000888016a97816 */ /* 0x000fe200000000ff */
[----:B------:R-:W-:Y:S01]  /*2b80*/  IMAD.IADD R167, R171, 0x1, R167 ;  /* 0x00000001aba77824 */ /* 0x000fe200078e02a7 */
[----:B------:R-:W-:Y:S02]  /*2b90*/  IADD3 R166, P2, P5, R14, R12, R166 ;  /* 0x0000000c0ea67210 */ /* 0x000fe40007d5e0a6 */
[----:B------:R-:W-:Y:S01]  /*2ba0*/  ISETP.GE.AND P1, PT, R0, 0x9, PT ;  /* 0x000000090000780c */ /* 0x000fe20003f26270 */
[----:B------:R-:W-:Y:S01]  /*2bb0*/  IMAD R22, R169, R156, RZ ;  /* 0x0000009ca9167224 */ /* 0x000fe200078e02ff */
[----:B------:R-:W-:-:S02]  /*2bc0*/  IADD3.X R167, R21, R13, R167, P2, P5 ;  /* 0x0000000d15a77210 */ /* 0x000fc400017ea4a7 */
[----:B------:R-:W-:Y:S01]  /*2bd0*/  ISETP.LT.OR P2, PT, R3, 0x1, !P1 ;  /* 0x000000010300780c */ /* 0x000fe20004f41670 */
[----:B------:R-:W-:-:S05]  /*2be0*/  @!P3 IMAD R169, R88, R155, R22 ;  /* 0x0000009b58a9b224 */ /* 0x000fca00078e0216 */
[----:B------:R1:W-:Y:S01]  /*2bf0*/  @!P3 STG.E.U8 desc[UR36][R160.64], R169 ;  /* 0x000000a9a000b986 */ /* 0x0003e2000c101124 */
[----:B------:R-:W-:Y:S06]  /*2c00*/  @P4 BRA `(.L_x_37) ;  /* 0x00000000000c4947 */ /* 0x000fec0003800000 */
[----:B--2---:R-:W1:Y:S02]  /*2c10*/  LDG.E.U8 R157, desc[UR36][R162.64+0x1] ;  /* 0x00000124a29d7981 */ /* 0x004e64000c1e1100 */
[----:B-1----:R-:W-:-:S05]  /*2c20*/  PRMT R169, R157, 0x8880, RZ ;  /* 0x000088809da97816 */ /* 0x002fca00000000ff */
[----:B------:R-:W-:-:S07]  /*2c30*/  IMAD R22, R169, R156, RZ ;  /* 0x0000009ca9167224 */ /* 0x000fce00078e02ff */
.L_x_37:
[----:B------:R-:W-:Y:S05]  /*2c40*/  BSYNC B1 ;  /* 0x0000000000017941 */ /* 0x000fea0003800000 */
.L_x_36:
[----:B------:R-:W-:Y:S01]  /*2c50*/  @!P4 IMAD R89, R89, R155, R22 ;  /* 0x0000009b5959c224 */ /* 0x000fe200078e0216 */
[----:B------:R-:W-:Y:S04]  /*2c60*/  BSSY B1, `(.L_x_38) ;  /* 0x0000006000017945 */ /* 0x000fe80003800000 */
[----:B------:R3:W-:Y:S01]  /*2c70*/  @!P4 STG.E.U8 desc[UR36][R160.64+0x1], R89 ;  /* 0x00000159a000c986 */ /* 0x0007e2000c101124 */
[----:B------:R-:W-:Y:S05]  /*2c80*/  @P2 BRA `(.L_x_39) ;  /* 0x00000000000c2947 */ /* 0x000fea0003800000 */
[----:B--2---:R-:W3:Y:S02]  /*2c90*/  LDG.E.U8 R157, desc[UR36][R166.64] ;  /* 0x00000024a69d7981 */ /* 0x004ee4000c1e1100 */
[----:B---3--:R-:W-:-:S05]  /*2ca0*/  PRMT R89, R157, 0x8880, RZ ;  /* 0x000088809d597816 */ /* 0x008fca00000000ff */
[----:B------:R-:W-:-:S07]  /*2cb0*/  IMAD R22, R89, R156, RZ ;  /* 0x0000009c59167224 */ /* 0x000fce00078e02ff */
.L_x_39:
[----:B------:R-:W-:Y:S05]  /*2cc0*/  BSYNC B1 ;  /* 0x0000000000017941 */ /* 0x000fea0003800000 */
.L_x_38:
[C---:B------:R-:W-:Y:S01]  /*2cd0*/  ISETP.LT.OR P4, PT, R3.reuse, 0x2, !P1 ;  /* 0x000000020300780c */ /* 0x040fe20004f81670 */
[----:B---3--:R-:W-:Y:S01]  /*2ce0*/  @!P2 IMAD R89, R90, R155, R22 ;  /* 0x0000009b5a59a224 */ /* 0x008fe200078e0216 */
[----:B------:R-:W-:Y:S01]  /*2cf0*/  BSSY B1, `(.L_x_40) ;  /* 0x0000009000017945 */ /* 0x000fe20003800000 */
[C---:B------:R-:W-:Y:S02]  /*2d00*/  ISETP.LT.OR P3, PT, R3.reuse, 0x9, !P0 ;  /* 0x000000090300780c */ /* 0x040fe40004761670 */
[C---:B------:R-:W-:Y:S01]  /*2d10*/  ISETP.LT.OR P5, PT, R3.reuse, 0xa, !P0 ;  /* 0x0000000a0300780c */ /* 0x040fe200047a1670 */
[----:B------:R3:W-:Y:S01]  /*2d20*/  @!P2 STG.E.U8 desc[UR36][R8.64], R89 ;  /* 0x000000590800a986 */ /* 0x0007e2000c101124 */
[----:B------:R-:W-:-:S06]  /*2d30*/  ISETP.LT.OR P2, PT, R3, 0x9, !P1 ;  /* 0x000000090300780c */ /* 0x000fcc0004f41670 */
[----:B------:R-:W-:Y:S07]  /*2d40*/  @P4 BRA `(.L_x_41) ;  /* 0x00000000000c4947 */ /* 0x000fee0003800000 */
[----:B--2---:R-:W3:Y:S02]  /*2d50*/  LDG.E.U8 R157, desc[UR36][R166.64+0x1] ;  /* 0x00000124a69d7981 */ /* 0x004ee4000c1e1100 */
[----:B---3--:R-:W-:-:S05]  /*2d60*/  PRMT R89, R157, 0x8880, RZ ;  /* 0x000088809d597816 */ /* 0x008fca00000000ff */
[----:B------:R-:W-:-:S07]  /*2d70*/  IMAD R22, R89, R156, RZ ;  /* 0x0000009c59167224 */ /* 0x000fce00078e02ff */
.L_x_41:
[----:B------:R-:W-:Y:S05]  /*2d80*/  BSYNC B1 ;  /* 0x0000000000017941 */ /* 0x000fea0003800000 */
.L_x_40:
[----:B------:R-:W-:Y:S01]  /*2d90*/  @!P4 IMAD R91, R91, R155, R22 ;  /* 0x0000009b5b5bc224 */ /* 0x000fe200078e0216 */
[----:B------:R-:W-:Y:S04]  /*2da0*/  BSSY B1, `(.L_x_42) ;  /* 0x0000006000017945 */ /* 0x000fe80003800000 */
[----:B------:R4:W-:Y:S01]  /*2db0*/  @!P4 STG.E.U8 desc[UR36][R8.64+0x1], R91 ;  /* 0x0000015b0800c986 */ /* 0x0009e2000c101124 */
[----:B------:R-:W-:Y:S05]  /*2dc0*/  @P3 BRA `(.L_x_43) ;  /* 0x00000000000c3947 */ /* 0x000fea0003800000 */
[----:B--2---:R-:W3:Y:S02]  /*2dd0*/  LDG.E.U8 R157, desc[UR36][R162.64+0x8] ;  /* 0x00000824a29d7981 */ /* 0x004ee4000c1e1100 */
[----:B---3--:R-:W-:-:S05]  /*2de0*/  PRMT R89, R157, 0x8880, RZ ;  /* 0x000088809d597816 */ /* 0x008fca00000000ff */
[----:B------:R-:W-:-:S07]  /*2df0*/  IMAD R22, R89, R156, RZ ;  /* 0x0000009c59167224 */ /* 0x000fce00078e02ff */
.L_x_43:
[----:B------:R-:W-:Y:S05]  /*2e00*/  BSYNC B1 ;  /* 0x0000000000017941 */ /* 0x000fea0003800000 */
.L_x_42:
[----:B---3--:R-:W-:Y:S01]  /*2e10*/  @!P3 IMAD R89, R92, R155, R22 ;  /* 0x0000009b5c59b224 */ /* 0x008fe200078e0216 */
[----:B------:R-:W-:Y:S04]  /*2e20*/  BSSY B1, `(.L_x_44) ;  /* 0x0000006000017945 */ /* 0x000fe80003800000 */
[----:B------:R3:W-:Y:S01]  /*2e30*/  @!P3 STG.E.U8 desc[UR36][R160.64+0x8], R89 ;  /* 0x00000859a000b986 */ /* 0x0007e2000c101124 */
[----:B------:R-:W-:Y:S05]  /*2e40*/  @P5 BRA `(.L_x_45) ;  /* 0x00000000000c5947 */ /* 0x000fea0003800000 */
[----:B--2---:R-:W3:Y:S02]  /*2e50*/  LDG.E.U8 R157, desc[UR36][R162.64+0x9] ;  /* 0x00000924a29d7981 */ /* 0x004ee4000c1e1100 */
[----:B---3--:R-:W-:-:S05]  /*2e60*/  PRMT R89, R157, 0x8880, RZ ;  /* 0x000088809d597816 */ /* 0x008fca00000000ff */
[----:B------:R-:W-:-:S07]  /*2e70*/  IMAD R22, R89, R156, RZ ;  /* 0x0000009c59167224 */ /* 0x000fce00078e02ff */
.L_x_45:
[----:B------:R-:W-:Y:S05]  /*2e80*/  BSYNC B1 ;  /* 0x0000000000017941 */ /* 0x000fea0003800000 */
.L_x_44:
[----:B------:R-:W-:Y:S01]  /*2e90*/  @!P5 IMAD R93, R93, R155, R22 ;  /* 0x0000009b5d5dd224 */ /* 0x000fe200078e0216 */
[----:B------:R-:W-:Y:S04]  /*2ea0*/  BSSY B1, `(.L_x_46) ;  /* 0x0000006000017945 */ /* 0x000fe80003800000 */
[----:B------:R0:W-:Y:S01]  /*2eb0*/  @!P5 STG.E.U8 desc[UR36][R160.64+0x9], R93 ;  /* 0x0000095da000d986 */ /* 0x0001e2000c101124 */
[----:B------:R-:W-:Y:S05]  /*2ec0*/  @P2 BRA `(.L_x_47) ;  /* 0x00000000000c2947 */ /* 0x000fea0003800000 */
[----:B--2---:R-:W3:Y:S02]  /*2ed0*/  LDG.E.U8 R157, desc[UR36][R166.64+0x8] ;  /* 0x00000824a69d7981 */ /* 0x004ee4000c1e1100 */
[----:B---3--:R-:W-:-:S05]  /*2ee0*/  PRMT R89, R157, 0x8880, RZ ;  /* 0x000088809d597816 */ /* 0x008fca00000000ff */
[----:B------:R-:W-:-:S07]  /*2ef0*/  IMAD R22, R89, R156, RZ ;  /* 0x0000009c59167224 */ /* 0x000fce00078e02ff */
.L_x_47:
[----:B------:R-:W-:Y:S05]  /*2f00*/  BSYNC B1 ;  /* 0x0000000000017941 */ /* 0x000fea0003800000 */
.L_x_46:
        /* <DEDUP_REMOVED lines=11> */
.L_x_49:
[----:B------:R-:W-:Y:S05]  /*2fc0*/  BSYNC B1 ;  /* 0x0000000000017941 */ /* 0x000fea0003800000 */
.L_x_48:
[----:B------:R-:W-:Y:S01]  /*2fd0*/  @!P4 IMAD R95, R95, R155, R22 ;  /* 0x0000009b5f5fc224 */ /* 0x000fe200078e0216 */
[----:B------:R-:W-:Y:S04]  /*2fe0*/  BSSY B1, `(.L_x_50) ;  /* 0x0000006000017945 */ /* 0x000fe80003800000 */
[----:B------:R0:W-:Y:S01]  /*2ff0*/  @!P4 STG.E.U8 desc[UR36][R8.64+0x9], R95 ;  /* 0x0000095f0800c986 */ /* 0x0001e2000c101124 */
[----:B------:R-:W-:Y:S05]  /*3000*/  @P3 BRA `(.L_x_51) ;  /* 0x00000000000c3947 */ /* 0x000fea0003800000 */
[----:B--2---:R-:W3:Y:S02]  /*3010*/  LDG.E.U8 R157, desc[UR36][R162.64+0x10] ;  /* 0x00001024a29d7981 */ /* 0x004ee4000c1e1100 */
[----:B---3--:R-:W-:-:S05]  /*3020*/  PRMT R89, R157, 0x8880, RZ ;  /* 0x000088809d597816 */ /* 0x008fca00000000ff */
[----:B------:R-:W-:-:S07]  /*3030*/  IMAD R22, R89, R156, RZ ;  /* 0x0000009c59167224 */ /* 0x000fce00078e02ff */
.L_x_51:
[----:B------:R-:W-:Y:S05]  /*3040*/  BSYNC B1 ;  /* 0x0000000000017941 */ /* 0x000fea0003800000 */
.L_x_50:
[----:B---3--:R-:W-:Y:S01]  /*3050*/  @!P3 IMAD R89, R96, R155, R22 ;  /* 0x0000009b6059b224 */ /* 0x008fe200078e0216 */
[----:B------:R-:W-:Y:S04]  /*3060*/  BSSY B1, `(.L_x_52) ;  /* 0x0000006000017945 */ /* 0x000fe80003800000 */
[----:B------:R3:W-:Y:S01]  /*3070*/  @!P3 STG.E.U8 desc[UR36][R160.64+0x10], R89 ;  /* 0x00001059a000b986 */ /* 0x0007e2000c101124 */
[----:B------:R-:W-:Y:S05]  /*3080*/  @P5 BRA `(.L_x_53) ;  /* 0x00000000000c5947 */ /* 0x000fea0003800000 */
[----:B--2---:R-:W3:Y:S02]  /*3090*/  LDG.E.U8 R157, desc[UR36][R162.64+0x11] ;  /* 0x00001124a29d7981 */ /* 0x004ee4000c1e1100 */
[----:B---3--:R-:W-:-:S05]  /*30a0*/  PRMT R89, R157, 0x8880, RZ ;  /* 0x000088809d597816 */ /* 0x008fca00000000ff */
[----:B------:R-:W-:-:S07]  /*30b0*/  IMAD R22, R89, R156, RZ ;  /* 0x0000009c59167224 */ /* 0x000fce00078e02ff */
.L_x_53:
[----:B------:R-:W-:Y:S05]  /*30c0*/  BSYNC B1 ;  /* 0x0000000000017941 */ /* 0x000fea0003800000 */
.L_x_52:
[----:B------:R-:W-:Y:S01]  /*30d0*/  @!P5 IMAD R97, R97, R155, R22 ;  /* 0x0000009b6161d224 */ /* 0x000fe200078e0216 */
[----:B------:R-:W-:Y:S04]  /*30e0*/  BSSY B1, `(.L_x_54) ;  /* 0x0000006000017945 */ /* 0x000fe80003800000 */
[----:B------:R0:W-:Y:S01]  /*30f0*/  @!P5 STG.E.U8 desc[UR36][R160.64+0x11], R97 ;  /* 0x00001161a000d986 */ /* 0x0001e2000c101124 */
[----:B------:R-:W-:Y:S05]  /*3100*/  @P2 BRA `(.L_x_55) ;  /* 0x00000000000c2947 */ /* 0x000fea0003800000 */
[----:B--2---:R-:W3:Y:S02]  /*3110*/  LDG.E.U8 R157, desc[UR36][R166.64+0x10] ;  /* 0x00001024a69d7981 */ /* 0x004ee4000c1e1100 */
[----:B---3--:R-:W-:-:S05]  /*3120*/  PRMT R89, R157, 0x8880, RZ ;  /* 0x000088809d597816 */ /* 0x008fca00000000ff */
[----:B------:R-:W-:-:S07]  /*3130*/  IMAD R22, R89, R156, RZ ;  /* 0x0000009c59167224 */ /* 0x000fce00078e02ff */
.L_x_55:
[----:B------:R-:W-:Y:S05]  /*3140*/  BSYNC B1 ;  /* 0x0000000000017941 */ /* 0x000fea0003800000 */
.L_x_54:
        /* <DEDUP_REMOVED lines=11> */
.L_x_57:
[----:B------:R-:W-:Y:S05]  /*3200*/  BSYNC B1 ;  /* 0x0000000000017941 */ /* 0x000fea0003800000 */
.L_x_56:
[----:B------:R-:W-:Y:S01]  /*3210*/  @!P4 IMAD R99, R99, R155, R22 ;  /* 0x0000009b6363c224 */ /* 0x000fe200078e0216 */
[----:B------:R-:W-:Y:S04]  /*3220*/  BSSY B1, `(.L_x_58) ;  /* 0x0000006000017945 */ /* 0x000fe80003800000 */
[----:B------:R0:W-:Y:S01]  /*3230*/  @!P4 STG.E.U8 desc[UR36][R8.64+0x11], R99 ;  /* 0x000011630800c986 */ /* 0x0001e2000c101124 */
[----:B------:R-:W-:Y:S05]  /*3240*/  @P3 BRA `(.L_x_59) ;  /* 0x00000000000c3947 */ /* 0x000fea0003800000 */
[----:B--2---:R-:W3:Y:S02]  /*3250*/  LDG.E.U8 R157, desc[UR36][R162.64+0x18] ;  /* 0x00001824a29d7981 */ /* 0x004ee4000c1e1100 */
[----:B---3--:R-:W-:-:S05]  /*3260*/  PRMT R89, R157, 0x8880, RZ ;  /* 0x000088809d597816 */ /* 0x008fca00000000ff */
[----:B------:R-:W-:-:S07]  /*3270*/  IMAD R22, R89, R156, RZ ;  /* 0x0000009c59167224 */ /* 0x000fce00078e02ff */
.L_x_59:
[----:B------:R-:W-:Y:S05]  /*3280*/  BSYNC B1 ;  /* 0x0000000000017941 */ /* 0x000fea0003800000 */
.L_x_58:
[----:B---3--:R-:W-:Y:S01]  /*3290*/  @!P3 IMAD R89, R100, R155, R22 ;  /* 0x0000009b6459b224 */ /* 0x008fe200078e0216 */
[----:B------:R-:W-:Y:S04]  /*32a0*/  BSSY B1, `(.L_x_60) ;  /* 0x0000006000017945 */ /* 0x000fe80003800000 */
[----:B------:R3:W-:Y:S01]  /*32b0*/  @!P3 STG.E.U8 desc[UR36][R160.64+0x18], R89 ;  /* 0x00001859a000b986 */ /* 0x0007e2000c101124 */
[----:B------:R-:W-:Y:S05]  /*32c0*/  @P5 BRA `(.L_x_61) ;  /* 0x00000000000c5947 */ /* 0x000fea0003800000 */
[----:B--2---:R-:W3:Y:S02]  /*32d0*/  LDG.E.U8 R157, desc[UR36][R162.64+0x19] ;  /* 0x00001924a29d7981 */ /* 0x004ee4000c1e1100 */
[----:B---3--:R-:W-:-:S05]  /*32e0*/  PRMT R89, R157, 0x8880, RZ ;  /* 0x000088809d597816 */ /* 0x008fca00000000ff */
[----:B------:R-:W-:-:S07]  /*32f0*/  IMAD R22, R89, R156, RZ ;  /* 0x0000009c59167224 */ /* 0x000fce00078e02ff */
.L_x_61:
[----:B------:R-:W-:Y:S05]  /*3300*/  BSYNC B1 ;  /* 0x0000000000017941 */ /* 0x000fea0003800000 */
.L_x_60:
[----:B------:R-:W-:Y:S01]  /*3310*/  @!P5 IMAD R101, R101, R155, R22 ;  /* 0x0000009b6565d224 */ /* 0x000fe200078e0216 */
[----:B------:R-:W-:Y:S04]  /*3320*/  BSSY B1, `(.L_x_62) ;  /* 0x0000006000017945 */ /* 0x000fe80003800000 */
[----:B------:R0:W-:Y:S01]  /*3330*/  @!P5 STG.E.U8 desc[UR36][R160.64+0x19], R101 ;  /* 0x00001965a000d986 */ /* 0x0001e2000c101124 */
[----:B------:R-:W-:Y:S05]  /*3340*/  @P2 BRA `(.L_x_63) ;  /* 0x00000000000c2947 */ /* 0x000fea0003800000 */
[----:B--2---:R-:W3:Y:S02]  /*3350*/  LDG.E.U8 R157, desc[UR36][R166.64+0x18] ;  /* 0x00001824a69d7981 */ /* 0x004ee4000c1e1100 */
[----:B---3--:R-:W-:-:S05]  /*3360*/  PRMT R89, R157, 0x8880, RZ ;  /* 0x000088809d597816 */ /* 0x008fca00000000ff */
[----:B------:R-:W-:-:S07]  /*3370*/  IMAD R22, R89, R156, RZ ;  /* 0x0000009c59167224 */ /* 0x000fce00078e02ff */
.L_x_63:
[----:B------:R-:W-:Y:S05]  /*3380*/  BSYNC B1 ;  /* 0x0000000000017941 */ /* 0x000fea0003800000 */
.L_x_62:
        /* <DEDUP_REMOVED lines=11> */
.L_x_65:
[----:B------:R-:W-:Y:S05]  /*3440*/  BSYNC B1 ;  /* 0x0000000000017941 */ /* 0x000fea0003800000 */
.L_x_64:
[----:B------:R-:W-:Y:S01]  /*3450*/  @!P4 IMAD R103, R103, R155, R22 ;  /* 0x0000009b6767c224 */ /* 0x000fe200078e0216 */
[----:B------:R-:W-:Y:S04]  /*3460*/  BSSY B1, `(.L_x_66) ;  /* 0x0000006000017945 */ /* 0x000fe80003800000 */
[----:B------:R0:W-:Y:S01]  /*3470*/  @!P4 STG.E.U8 desc[UR36][R8.64+0x19], R103 ;  /* 0x000019670800c986 */ /* 0x0001e2000c101124 */
[----:B------:R-:W-:Y:S05]  /*3480*/  @P3 BRA `(.L_x_67) ;  /* 0x00000000000c3947 */ /* 0x000fea0003800000 */
[----:B--2---:R-:W3:Y:S02]  /*3490*/  LDG.E.U8 R157, desc[UR36][R162.64+0x20] ;  /* 0x00002024a29d7981 */ /* 0x004ee4000c1e1100 */
[----:B---3--:R-:W-:-:S05]  /*34a0*/  PRMT R89, R157, 0x8880, RZ ;  /* 0x000088809d597816 */ /* 0x008fca00000000ff */
[----:B------:R-:W-:-:S07]  /*34b0*/  IMAD R22, R89, R156, RZ ;  /* 0x0000009c59167224 */ /* 0x000fce00078e02ff */
.L_x_67:
[----:B------:R-:W-:Y:S05]  /*34c0*/  BSYNC B1 ;  /* 0x0000000000017941 */ /* 0x000fea0003800000 */
.L_x_66:
[----:B---3--:R-:W-:Y:S01]  /*34d0*/  @!P3 IMAD R89, R104, R155, R22 ;  /* 0x0000009b6859b224 */ /* 0x008fe200078e0216 */
[----:B------:R-:W-:Y:S04]  /*34e0*/  BSSY B1, `(.L_x_68) ;  /* 0x0000006000017945 */ /* 0x000fe80003800000 */
[----:B------:R3:W-:Y:S01]  /*34f0*/  @!P3 STG.E.U8 desc[UR36][R160.64+0x20], R89 ;  /* 0x00002059a000b986 */ /* 0x0007e2000c101124 */
[----:B------:R-:W-:Y:S05]  /*3500*/  @P5 BRA `(.L_x_69) ;  /* 0x00000000000c5947 */ /* 0x000fea0003800000 */
[----:B--2---:R-:W3:Y:S02]  /*3510*/  LDG.E.U8 R157, desc[UR36][R162.64+0x21] ;  /* 0x00002124a29d7981 */ /* 0x004ee4000c1e1100 */
[----:B---3--:R-:W-:-:S05]  /*3520*/  PRMT R89, R157, 0x8880, RZ ;  /* 0x000088809d597816 */ /* 0x008fca00000000ff */
[----:B------:R-:W-:-:S07]  /*3530*/  IMAD R22, R89, R156, RZ ;  /* 0x0000009c59167224 */ /* 0x000fce00078e02ff */
.L_x_69:
[----:B------:R-:W-:Y:S05]  /*3540*/  BSYNC B1 ;  /* 0x0000000000017941 */ /* 0x000fea0003800000 */
.L_x_68:
[----:B------:R-:W-:Y:S01]  /*3550*/  @!P5 IMAD R105, R105, R155, R22 ;  /* 0x0000009b6969d224 */ /* 0x000fe200078e0216 */
[----:B------:R-:W-:Y:S04]  /*3560*/  BSSY B1, `(.L_x_70) ;  /* 0x0000006000017945 */ /* 0x000fe80003800000 */
[----:B------:R0:W-:Y:S01]  /*3570*/  @!P5 STG.E.U8 desc[UR36][R160.64+0x21], R105 ;  /* 0x00002169a000d986 */ /* 0x0001e2000c101124 */
[----:B------:R-:W-:Y:S05]  /*3580*/  @P2 BRA `(.L_x_71) ;  /* 0x00000000000c2947 */ /* 0x000fea0003800000 */
[----:B--2---:R-:W3:Y:S02]  /*3590*/  LDG.E.U8 R157, desc[UR36][R166.64+0x20] ;  /* 0x00002024a69d7981 */ /* 0x004ee4000c1e1100 */
[----:B---3--:R-:W-:-:S05]  /*35a0*/  PRMT R89, R157, 0x8880, RZ ;  /* 0x000088809d597816 */ /* 0x008fca00000000ff */
[----:B------:R-:W-:-:S07]  /*35b0*/  IMAD R22, R89, R156, RZ ;  /* 0x0000009c59167224 */ /* 0x000fce00078e02ff */
.L_x_71:
[----:B------:R-:W-:Y:S05]  /*35c0*/  BSYNC B1 ;  /* 0x0000000000017941 */ /* 0x000fea0003800000 */
.L_x_70:
        /* <DEDUP_REMOVED lines=11> */
.L_x_73:
[----:B------:R-:W-:Y:S05]  /*3680*/  BSYNC B1 ;  /* 0x0000000000017941 */ /* 0x000fea0003800000 */
.L_x_72:
[----:B------:R-:W-:Y:S01]  /*3690*/  @!P4 IMAD R107, R107, R155, R22 ;  /* 0x0000009b6b6bc224 */ /* 0x000fe200078e0216 */
[----:B------:R-:W-:Y:S04]  /*36a0*/  BSSY B1, `(.L_x_74) ;  /* 0x0000006000017945 */ /* 0x000fe80003800000 */
[----:B------:R0:W-:Y:S01]  /*36b0*/  @!P4 STG.E.U8 desc[UR36][R8.64+0x21], R107 ;  /* 0x0000216b0800c986 */ /* 0x0001e2000c101124 */
[----:B------:R-:W-:Y:S05]  /*36c0*/  @P3 BRA `(.L_x_75) ;  /* 0x00000000000c3947 */ /* 0x000fea0003800000 */
[----:B--2---:R-:W3:Y:S02]  /*36d0*/  LDG.E.U8 R157, desc[UR36][R162.64+0x28] ;  /* 0x00002824a29d7981 */ /* 0x004ee4000c1e1100 */
[----:B---3--:R-:W-:-:S05]  /*36e0*/  PRMT R89, R157, 0x8880, RZ ;  /* 0x000088809d597816 */ /* 0x008fca00000000ff */
[----:B------:R-:W-:-:S07]  /*36f0*/  IMAD R22, R89, R156, RZ ;  /* 0x0000009c59167224 */ /* 0x000fce00078e02ff */
.L_x_75:
[----:B------:R-:W-:Y:S05]  /*3700*/  BSYNC B1 ;  /* 0x0000000000017941 */ /* 0x000fea0003800000 */
.L_x_74:
[----:B---3--:R-:W-:Y:S01]  /*3710*/  @!P3 IMAD R89, R108, R155, R22 ;  /* 0x0000009b6c59b224 */ /* 0x008fe200078e0216 */
[----:B------:R-:W-:Y:S04]  /*3720*/  BSSY B1, `(.L_x_76) ;  /* 0x0000006000017945 */ /* 0x000fe80003800000 */
[----:B------:R3:W-:Y:S01]  /*3730*/  @!P3 STG.E.U8 desc[UR36][R160.64+0x28], R89 ;  /* 0x00002859a000b986 */ /* 0x0007e2000c101124 */
[----:B------:R-:W-:Y:S05]  /*3740*/  @P5 BRA `(.L_x_77) ;  /* 0x00000000000c5947 */ /* 0x000fea0003800000 */
[----:B--2---:R-:W3:Y:S02]  /*3750*/  LDG.E.U8 R157, desc[UR36][R162.64+0x29] ;  /* 0x00002924a29d7981 */ /* 0x004ee4000c1e1100 */
[----:B---3--:R-:W-:-:S05]  /*3760*/  PRMT R89, R157, 0x8880, RZ ;  /* 0x000088809d597816 */ /* 0x008fca00000000ff */
[----:B------:R-:W-:-:S07]  /*3770*/  IMAD R22, R89, R156, RZ ;  /* 0x0000009c59167224 */ /* 0x000fce00078e02ff */
.L_x_77:
[----:B------:R-:W-:Y:S05]  /*3780*/  BSYNC B1 ;  /* 0x0000000000017941 */ /* 0x000fea0003800000 */
.L_x_76:
[----:B------:R-:W-:Y:S01]  /*3790*/  @!P5 IMAD R109, R109, R155, R22 ;  /* 0x0000009b6d6dd224 */ /* 0x000fe200078e0216 */
[----:B------:R-:W-:Y:S04]  /*37a0*/  BSSY B1, `(.L_x_78) ;  /* 0x0000006000017945 */ /* 0x000fe80003800000 */
[----:B------:R0:W-:Y:S01]  /*37b0*/  @!P5 STG.E.U8 desc[UR36][R160.64+0x29], R109 ;  /* 0x0000296da000d986 */ /* 0x0001e2000c101124 */
[----:B------:R-:W-:Y:S05]  /*37c0*/  @P2 BRA `(.L_x_79) ;  /* 0x00000000000c2947 */ /* 0x000fea0003800000 */
[----:B--2---:R-:W3:Y:S02]  /*37d0*/  LDG.E.U8 R157, desc[UR36][R166.64+0x28] ;  /* 0x00002824a69d7981 */ /* 0x004ee4000c1e1100 */
[----:B---3--:R-:W-:-:S05]  /*37e0*/  PRMT R89, R157, 0x8880, RZ ;  /* 0x000088809d597816 */ /* 0x008fca00000000ff */
[----:B------:R-:W-:-:S07]  /*37f0*/  IMAD R22, R89, R156, RZ ;  /* 0x0000009c59167224 */ /* 0x000fce00078e02ff */
.L_x_79:
[----:B------:R-:W-:Y:S05]  /*3800*/  BSYNC B1 ;  /* 0x0000000000017941 */ /* 0x000fea0003800000 */
.L_x_78:
        /* <DEDUP_REMOVED lines=11> */
.L_x_81:
[----:B------:R-:W-:Y:S05]  /*38c0*/  BSYNC B1 ;  /* 0x0000000000017941 */ /* 0x000fea0003800000 */
.L_x_80:
[----:B------:R-:W-:Y:S01]  /*38d0*/  @!P4 IMAD R111, R111, R155, R22 ;  /* 0x0000009b6f6fc224 */ /* 0x000fe200078e0216 */
[----:B------:R-:W-:Y:S04]  /*38e0*/  BSSY B1, `(.L_x_82) ;  /* 0x0000006000017945 */ /* 0x000fe80003800000 */
[----:B------:R0:W-:Y:S01]  /*38f0*/  @!P4 STG.E.U8 desc[UR36][R8.64+0x29], R111 ;  /* 0x0000296f0800c986 */ /* 0x0001e2000c101124 */
[----:B------:R-:W-:Y:S05]  /*3900*/  @P3 BRA `(.L_x_83) ;  /* 0x00000000000c3947 */ /* 0x000fea0003800000 */
[----:B--2---:R-:W3:Y:S02]  /*3910*/  LDG.E.U8 R157, desc[UR36][R162.64+0x30] ;  /* 0x00003024a29d7981 */ /* 0x004ee4000c1e1100 */
[----:B---3--:R-:W-:-:S05]  /*3920*/  PRMT R89, R157, 0x8880, RZ ;  /* 0x000088809d597816 */ /* 0x008fca00000000ff */
[----:B------:R-:W-:-:S07]  /*3930*/  IMAD R22, R89, R156, RZ ;  /* 0x0000009c59167224 */ /* 0x000fce00078e02ff */
.L_x_83:
[----:B------:R-:W-:Y:S05]  /*3940*/  BSYNC B1 ;  /* 0x0000000000017941 */ /* 0x000fea0003800000 */
.L_x_82:
[----:B---3--:R-:W-:Y:S01]  /*3950*/  @!P3 IMAD R89, R112, R155, R22 ;  /* 0x0000009b7059b224 */ /* 0x008fe200078e0216 */
[----:B------:R-:W-:Y:S04]  /*3960*/  BSSY B1, `(.L_x_84) ;  /* 0x0000006000017945 */ /* 0x000fe80003800000 */
[----:B------:R3:W-:Y:S01]  /*3970*/  @!P3 STG.E.U8 desc[UR36][R160.64+0x30], R89 ;  /* 0x00003059a000b986 */ /* 0x0007e2000c101124 */
[----:B------:R-:W-:Y:S05]  /*3980*/  @P5 BRA `(.L_x_85) ;  /* 0x00000000000c5947 */ /* 0x000fea0003800000 */
[----:B--2---:R-:W3:Y:S02]  /*3990*/  LDG.E.U8 R157, desc[UR36][R162.64+0x31] ;  /* 0x00003124a29d7981 */ /* 0x004ee4000c1e1100 */
[----:B---3--:R-:W-:-:S05]  /*39a0*/  PRMT R89, R157, 0x8880, RZ ;  /* 0x000088809d597816 */ /* 0x008fca00000000ff */
[----:B------:R-:W-:-:S07]  /*39b0*/  IMAD R22, R89, R156, RZ ;  /* 0x0000009c59167224 */ /* 0x000fce00078e02ff */
.L_x_85:
[----:B------:R-:W-:Y:S05]  /*39c0*/  BSYNC B1 ;  /* 0x0000000000017941 */ /* 0x000fea0003800000 */
.L_x_84:
[----:B------:R-:W-:Y:S01]  /*39d0*/  @!P5 IMAD R113, R113, R155, R22 ;  /* 0x0000009b7171d224 */ /* 0x000fe200078e0216 */
[----:B------:R-:W-:Y:S04]  /*39e0*/  BSSY B1, `(.L_x_86) ;  /* 0x0000006000017945 */ /* 0x000fe80003800000 */
[----:B------:R0:W-:Y:S01]  /*39f0*/  @!P5 STG.E.U8 desc[UR36][R160.64+0x31], R113 ;  /* 0x00003171a000d986 */ /* 0x0001e2000c101124 */
[----:B------:R-:W-:Y:S05]  /*3a00*/  @P2 BRA `(.L_x_87) ;  /* 0x00000000000c2947 */ /* 0x000fea0003800000 */
[----:B--2---:R-:W3:Y:S02]  /*3a10*/  LDG.E.U8 R157, desc[UR36][R166.64+0x30] ;  /* 0x00003024a69d7981 */ /* 0x004ee4000c1e1100 */
[----:B---3--:R-:W-:-:S05]  /*3a20*/  PRMT R89, R157, 0x8880, RZ ;  /* 0x000088809d597816 */ /* 0x008fca00000000ff */
[----:B------:R-:W-:-:S07]  /*3a30*/  IMAD R22, R89, R156, RZ ;  /* 0x0000009c59167224 */ /* 0x000fce00078e02ff */
.L_x_87:
[----:B------:R-:W-:Y:S05]  /*3a40*/  BSYNC B1 ;  /* 0x0000000000017941 */ /* 0x000fea0003800000 */
.L_x_86:
        /* <DEDUP_REMOVED lines=11> */
.L_x_89:
[----:B------:R-:W-:Y:S05]  /*3b00*/  BSYNC B1 ;  /* 0x0000000000017941 */ /* 0x000fea0003800000 */
.L_x_88:
[----:B------:R-:W-:Y:S01]  /*3b10*/  @!P4 IMAD R115, R115, R155, R22 ;  /* 0x0000009b7373c224 */ /* 0x000fe200078e0216 */
[----:B------:R-:W-:Y:S04]  /*3b20*/  BSSY B1, `(.L_x_90) ;  /* 0x0000006000017945 */ /* 0x000fe80003800000 */
[----:B------:R0:W-:Y:S01]  /*3b30*/  @!P4 STG.E.U8 desc[UR36][R8.64+0x31], R115 ;  /* 0x000031730800c986 */ /* 0x0001e2000c101124 */
[----:B------:R-:W-:Y:S05]  /*3b40*/  @P3 BRA `(.L_x_91) ;  /* 0x00000000000c3947 */ /* 0x000fea0003800000 */
[----:B--2---:R-:W3:Y:S02]  /*3b50*/  LDG.E.U8 R157, desc[UR36][R162.64+0x38] ;  /* 0x00003824a29d7981 */ /* 0x004ee4000c1e1100 */
[----:B---3--:R-:W-:-:S05]  /*3b60*/  PRMT R89, R157, 0x8880, RZ ;  /* 0x000088809d597816 */ /* 0x008fca00000000ff */
[----:B------:R-:W-:-:S07]  /*3b70*/  IMAD R22, R89, R156, RZ ;  /* 0x0000009c59167224 */ /* 0x000fce00078e02ff */
.L_x_91:
[----:B------:R-:W-:Y:S05]  /*3b80*/  BSYNC B1 ;  /* 0x0000000000017941 */ /* 0x000fea0003800000 */
.L_x_90:
[----:B---3--:R-:W-:Y:S01]  /*3b90*/  @!P3 IMAD R89, R116, R155, R22 ;  /* 0x0000009b7459b224 */ /* 0x008fe200078e0216 */
[----:B------:R-:W-:Y:S04]  /*3ba0*/  BSSY B1, `(.L_x_92) ;  /* 0x0000006000017945 */ /* 0x000fe80003800000 */
[----:B------:R3:W-:Y:S01]  /*3bb0*/  @!P3 STG.E.U8 desc[UR36][R160.64+0x38], R89 ;  /* 0x00003859a000b986 */ /* 0x0007e2000c101124 */
[----:B------:R-:W-:Y:S05]  /*3bc0*/  @P5 BRA `(.L_x_93) ;  /* 0x00000000000c5947 */ /* 0x000fea0003800000 */
[----:B--2---:R-:W3:Y:S02]  /*3bd0*/  LDG.E.U8 R157, desc[UR36][R162.64+0x39] ;  /* 0x00003924a29d7981 */ /* 0x004ee4000c1e1100 */
[----:B---3--:R-:W-:-:S05]  /*3be0*/  PRMT R89, R157, 0x8880, RZ ;  /* 0x000088809d597816 */ /* 0x008fca00000000ff */
[----:B------:R-:W-:-:S07]  /*3bf0*/  IMAD R22, R89, R156, RZ ;  /* 0x0000009c59167224 */ /* 0x000fce00078e02ff */
.L_x_93:
[----:B------:R-:W-:Y:S05]  /*3c00*/  BSYNC B1 ;  /* 0x0000000000017941 */ /* 0x000fea0003800000 */
.L_x_92:
[----:B------:R-:W-:Y:S01]  /*3c10*/  @!P5 IMAD R117, R117, R155, R22 ;  /* 0x0000009b7575d224 */ /* 0x000fe200078e0216 */
[----:B------:R-:W-:Y:S04]  /*3c20*/  BSSY B1, `(.L_x_94) ;  /* 0x0000006000017945 */ /* 0x000fe80003800000 */
[----:B------:R0:W-:Y:S01]  /*3c30*/  @!P5 STG.E.U8 desc[UR36][R160.64+0x39], R117 ;  /* 0x00003975a000d986 */ /* 0x0001e2000c101124 */
[----:B------:R-:W-:Y:S05]  /*3c40*/  @P2 BRA `(.L_x_95) ;  /* 0x00000000000c2947 */ /* 0x000fea0003800000 */
[----:B--2---:R-:W3:Y:S02]  /*3c50*/  LDG.E.U8 R157, desc[UR36][R166.64+0x38] ;  /* 0x00003824a69d7981 */ /* 0x004ee4000c1e1100 */
[----:B---3--:R-:W-:-:S05]  /*3c60*/  PRMT R89, R157, 0x8880, RZ ;  /* 0x000088809d597816 */ /* 0x008fca00000000ff */
[----:B------:R-:W-:-:S07]  /*3c70*/  IMAD R22, R89, R156, RZ ;  /* 0x0000009c59167224 */ /* 0x000fce00078e02ff */
.L_x_95:
[----:B------:R-:W-:Y:S05]  /*3c80*/  BSYNC B1 ;  /* 0x0000000000017941 */ /* 0x000fea0003800000 */
.L_x_94:
        /* <DEDUP_REMOVED lines=11> */
.L_x_97:
[----:B------:R-:W-:Y:S05]  /*3d40*/  BSYNC B1 ;  /* 0x0000000000017941 */ /* 0x000fea0003800000 */
.L_x_96:
[----:B------:R-:W-:Y:S01]  /*3d50*/  @!P4 IMAD R119, R119, R155, R22 ;  /* 0x0000009b7777c224 */ /* 0x000fe200078e0216 */
[----:B------:R-:W-:Y:S04]  /*3d60*/  BSSY B1, `(.L_x_98) ;  /* 0x0000006000017945 */ /* 0x000fe80003800000 */
[----:B------:R0:W-:Y:S01]  /*3d70*/  @!P4 STG.E.U8 desc[UR36][R8.64+0x39], R119 ;  /* 0x000039770800c986 */ /* 0x0001e2000c101124 */
[----:B------:R-:W-:Y:S05]  /*3d80*/  @P3 BRA `(.L_x_99) ;  /* 0x00000000000c3947 */ /* 0x000fea0003800000 */
[----:B--2---:R-:W3:Y:S02]  /*3d90*/  LDG.E.U8 R157, desc[UR36][R162.64+0x40] ;  /* 0x00004024a29d7981 */ /* 0x004ee4000c1e1100 */
[----:B---3--:R-:W-:-:S05]  /*3da0*/  PRMT R89, R157, 0x8880, RZ ;  /* 0x000088809d597816 */ /* 0x008fca00000000ff */
[----:B------:R-:W-:-:S07]  /*3db0*/  IMAD R22, R89, R156, RZ ;  /* 0x0000009c59167224 */ /* 0x000fce00078e02ff */
.L_x_99:
[----:B------:R-:W-:Y:S05]  /*3dc0*/  BSYNC B1 ;  /* 0x0000000000017941 */ /* 0x000fea0003800000 */
.L_x_98:
[----:B---3--:R-:W-:Y:S01]  /*3dd0*/  @!P3 IMAD R89, R120, R155, R22 ;  /* 0x0000009b7859b224 */ /* 0x008fe200078e0216 */
[----:B------:R-:W-:Y:S04]  /*3de0*/  BSSY B1, `(.L_x_100) ;  /* 0x0000006000017945 */ /* 0x000fe80003800000 */
[----:B------:R3:W-:Y:S01]  /*3df0*/  @!P3 STG.E.U8 desc[UR36][R160.64+0x40], R89 ;  /* 0x00004059a000b986 */ /* 0x0007e2000c101124 */
[----:B------:R-:W-:Y:S05]  /*3e00*/  @P5 BRA `(.L_x_101) ;  /* 0x00000000000c5947 */ /* 0x000fea0003800000 */
[----:B--2---:R-:W3:Y:S02]  /*3e10*/  LDG.E.U8 R157, desc[UR36][R162.64+0x41] ;  /* 0x00004124a29d7981 */ /* 0x004ee4000c1e1100 */
[----:B---3--:R-:W-:-:S05]  /*3e20*/  PRMT R89, R157, 0x8880, RZ ;  /* 0x000088809d597816 */ /* 0x008fca00000000ff */
[----:B------:R-:W-:-:S07]  /*3e30*/  IMAD R22, R89, R156, RZ ;  /* 0x0000009c59167224 */ /* 0x000fce00078e02ff */
.L_x_101:
[----:B------:R-:W-:Y:S05]  /*3e40*/  BSYNC B1 ;  /* 0x0000000000017941 */ /* 0x000fea0003800000 */
.L_x_100:
[----:B------:R-:W-:Y:S01]  /*3e50*/  @!P5 IMAD R121, R121, R155, R22 ;  /* 0x0000009b7979d224 */ /* 0x000fe200078e0216 */
[----:B------:R-:W-:Y:S04]  /*3e60*/  BSSY B1, `(.L_x_102) ;  /* 0x0000006000017945 */ /* 0x000fe80003800000 */
[----:B------:R0:W-:Y:S01]  /*3e70*/  @!P5 STG.E.U8 desc[UR36][R160.64+0x41], R121 ;  /* 0x00004179a000d986 */ /* 0x0001e2000c101124 */
[----:B------:R-:W-:Y:S05]  /*3e80*/  @P2 BRA `(.L_x_103) ;  /* 0x00000000000c2947 */ /* 0x000fea0003800000 */
[----:B--2---:R-:W3:Y:S02]  /*3e90*/  LDG.E.U8 R157, desc[UR36][R166.64+0x40] ;  /* 0x00004024a69d7981 */ /* 0x004ee4000c1e1100 */
[----:B---3--:R-:W-:-:S05]  /*3ea0*/  PRMT R89, R157, 0x8880, RZ ;  /* 0x000088809d597816 */ /* 0x008fca00000000ff */
[----:B------:R-:W-:-:S07]  /*3eb0*/  IMAD R22, R89, R156, RZ ;  /* 0x0000009c59167224 */ /* 0x000fce00078e02ff */
.L_x_103:
[----:B------:R-:W-:Y:S05]  /*3ec0*/  BSYNC B1 ;  /* 0x0000000000017941 */ /* 0x000fea0003800000 */
.L_x_102:
        /* <DEDUP_REMOVED lines=11> */
.L_x_105:
[----:B------:R-:W-:Y:S05]  /*3f80*/  BSYNC B1 ;  /* 0x0000000000017941 */ /* 0x000fea0003800000 */
.L_x_104:
[----:B------:R-:W-:Y:S01]  /*3f90*/  @!P4 IMAD R123, R123, R155, R22 ;  /* 0x0000009b7b7bc224 */ /* 0x000fe200078e0216 */
[----:B------:R-:W-:Y:S04]  /*3fa0*/  BSSY B1, `(.L_x_106) ;  /* 0x0000006000017945 */ /* 0x000fe80003800000 */
[----:B------:R0:W-:Y:S01]  /*3fb0*/  @!P4 STG.E.U8 desc[UR36][R8.64+0x41], R123 ;  /* 0x0000417b0800c986 */ /* 0x0001e2000c101124 */
[----:B------:R-:W-:Y:S05]  /*3fc0*/  @P3 BRA `(.L_x_107) ;  /* 0x00000000000c3947 */ /* 0x000fea0003800000 */
[----:B--2---:R-:W3:Y:S02]  /*3fd0*/  LDG.E.U8 R157, desc[UR36][R162.64+0x48] ;  /* 0x00004824a29d7981 */ /* 0x004ee4000c1e1100 */
[----:B---3--:R-:W-:-:S05]  /*3fe0*/  PRMT R89, R157, 0x8880, RZ ;  /* 0x000088809d597816 */ /* 0x008fca00000000ff */
[----:B------:R-:W-:-:S07]  /*3ff0*/  IMAD R22, R89, R156, RZ ;  /* 0x0000009c59167224 */ /* 0x000fce00078e02ff */
.L_x_107:
[----:B------:R-:W-:Y:S05]  /*4000*/  BSYNC B1 ;  /* 0x0000000000017941 */ /* 0x000fea0003800000 */
.L_x_106:
[----:B---3--:R-:W-:Y:S01]  /*4010*/  @!P3 IMAD R89, R124, R155, R22 ;  /* 0x0000009b7c59b224 */ /* 0x008fe200078e0216 */
[----:B------:R-:W-:Y:S04]  /*4020*/  BSSY B1, `(.L_x_108) ;  /* 0x0000006000017945 */ /* 0x000fe80003800000 */
[----:B------:R3:W-:Y:S01]  /*4030*/  @!P3 STG.E.U8 desc[UR36][R160.64+0x48], R89 ;  /* 0x00004859a000b986 */ /* 0x0007e2000c101124 */
[----:B------:R-:W-:Y:S05]  /*4040*/  @P5 BRA `(.L_x_109) ;  /* 0x00000000000c5947 */ /* 0x000fea0003800000 */
[----:B--2---:R-:W3:Y:S02]  /*4050*/  LDG.E.U8 R157, desc[UR36][R162.64+0x49] ;  /* 0x00004924a29d7981 */ /* 0x004ee4000c1e1100 */
[----:B---3--:R-:W-:-:S05]  /*4060*/  PRMT R89, R157, 0x8880, RZ ;  /* 0x000088809d597816 */ /* 0x008fca00000000ff */
[----:B------:R-:W-:-:S07]  /*4070*/  IMAD R22, R89, R156, RZ ;  /* 0x0000009c59167224 */ /* 0x000fce00078e02ff */
.L_x_109:
[----:B------:R-:W-:Y:S05]  /*4080*/  BSYNC B1 ;  /* 0x0000000000017941 */ /* 0x000fea0003800000 */
.L_x_108:
[----:B------:R-:W-:Y:S01]  /*4090*/  @!P5 IMAD R125, R125, R155, R22 ;  /* 0x0000009b7d7dd224 */ /* 0x000fe200078e0216 */
[----:B------:R-:W-:Y:S04]  /*40a0*/  BSSY B1, `(.L_x_110) ;  /* 0x0000006000017945 */ /* 0x000fe80003800000 */
[----:B------:R0:W-:Y:S01]  /*40b0*/  @!P5 STG.E.U8 desc[UR36][R160.64+0x49], R125 ;  /* 0x0000497da000d986 */ /* 0x0001e2000c101124 */
[----:B------:R-:W-:Y:S05]  /*40c0*/  @P2 BRA `(.L_x_111) ;  /* 0x00000000000c2947 */ /* 0x000fea0003800000 */
[----:B--2---:R-:W3:Y:S02]  /*40d0*/  LDG.E.U8 R157, desc[UR36][R166.64+0x48] ;  /* 0x00004824a69d7981 */ /* 0x004ee4000c1e1100 */
[----:B---3--:R-:W-:-:S05]  /*40e0*/  PRMT R89, R157, 0x8880, RZ ;  /* 0x000088809d597816 */ /* 0x008fca00000000ff */
[----:B------:R-:W-:-:S07]  /*40f0*/  IMAD R22, R89, R156, RZ ;  /* 0x0000009c59167224 */ /* 0x000fce00078e02ff */
.L_x_111:
[----:B------:R-:W-:Y:S05]  /*4100*/  BSYNC B1 ;  /* 0x0000000000017941 */ /* 0x000fea0003800000 */
.L_x_110:
        /* <DEDUP_REMOVED lines=11> */
.L_x_113:
[----:B------:R-:W-:Y:S05]  /*41c0*/  BSYNC B1 ;  /* 0x0000000000017941 */ /* 0x000fea0003800000 */
.L_x_112:
[----:B------:R-:W-:Y:S01]  /*41d0*/  @!P4 IMAD R127, R127, R155, R22 ;  /* 0x0000009b7f7fc224 */ /* 0x000fe200078e0216 */
[----:B------:R-:W-:Y:S04]  /*41e0*/  BSSY B1, `(.L_x_114) ;  /* 0x0000006000017945 */ /* 0x000fe80003800000 */
[----:B------:R0:W-:Y:S01]  /*41f0*/  @!P4 STG.E.U8 desc[UR36][R8.64+0x49], R127 ;  /* 0x0000497f0800c986 */ /* 0x0001e2000c101124 */
[----:B------:R-:W-:Y:S05]  /*4200*/  @P3 BRA `(.L_x_115) ;  /* 0x00000000000c3947 */ /* 0x000fea0003800000 */
[----:B--2---:R-:W3:Y:S02]  /*4210*/  LDG.E.U8 R157, desc[UR36][R162.64+0x50] ;  /* 0x00005024a29d7981 */ /* 0x004ee4000c1e1100 */
[----:B---3--:R-:W-:-:S05]  /*4220*/  PRMT R89, R157, 0x8880, RZ ;  /* 0x000088809d597816 */ /* 0x008fca00000000ff */
[----:B------:R-:W-:-:S07]  /*4230*/  IMAD R22, R89, R156, RZ ;  /* 0x0000009c59167224 */ /* 0x000fce00078e02ff */
.L_x_115:
[----:B------:R-:W-:Y:S05]  /*4240*/  BSYNC B1 ;  /* 0x0000000000017941 */ /* 0x000fea0003800000 */
.L_x_114:
[----:B---3--:R-:W-:Y:S01]  /*4250*/  @!P3 IMAD R89, R128, R155, R22 ;  /* 0x0000009b8059b224 */ /* 0x008fe200078e0216 */
[----:B------:R-:W-:Y:S04]  /*4260*/  BSSY B1, `(.L_x_116) ;  /* 0x0000006000017945 */ /* 0x000fe80003800000 */
[----:B------:R3:W-:Y:S01]  /*4270*/  @!P3 STG.E.U8 desc[UR36][R160.64+0x50], R89 ;  /* 0x00005059a000b986 */ /* 0x0007e2000c101124 */
[----:B------:R-:W-:Y:S05]  /*4280*/  @P5 BRA `(.L_x_117) ;  /* 0x00000000000c5947 */ /* 0x000fea0003800000 */
[----:B--2---:R-:W3:Y:S02]  /*4290*/  LDG.E.U8 R157, desc[UR36][R162.64+0x51] ;  /* 0x00005124a29d7981 */ /* 0x004ee4000c1e1100 */
[----:B---3--:R-:W-:-:S05]  /*42a0*/  PRMT R89, R157, 0x8880, RZ ;  /* 0x000088809d597816 */ /* 0x008fca00000000ff */
[----:B------:R-:W-:-:S07]  /*42b0*/  IMAD R22, R89, R156, RZ ;  /* 0x0000009c59167224 */ /* 0x000fce00078e02ff */
.L_x_117:
[----:B------:R-:W-:Y:S05]  /*42c0*/  BSYNC B1 ;  /* 0x0000000000017941 */ /* 0x000fea0003800000 */
.L_x_116:
[----:B------:R-:W-:Y:S01]  /*42d0*/  @!P5 IMAD R129, R129, R155, R22 ;  /* 0x0000009b8181d224 */ /* 0x000fe200078e0216 */
[----:B------:R-:W-:Y:S04]  /*42e0*/  BSSY B1, `(.L_x_118) ;  /* 0x0000006000017945 */ /* 0x000fe80003800000 */
[----:B------:R0:W-:Y:S01]  /*42f0*/  @!P5 STG.E.U8 desc[UR36][R160.64+0x51], R129 ;  /* 0x00005181a000d986 */ /* 0x0001e2000c101124 */
[----:B------:R-:W-:Y:S05]  /*4300*/  @P2 BRA `(.L_x_119) ;  /* 0x00000000000c2947 */ /* 0x000fea0003800000 */
[----:B--2---:R-:W3:Y:S02]  /*4310*/  LDG.E.U8 R157, desc[UR36][R166.64+0x50] ;  /* 0x00005024a69d7981 */ /* 0x004ee4000c1e1100 */
[----:B---3--:R-:W-:-:S05]  /*4320*/  PRMT R89, R157, 0x8880, RZ ;  /* 0x000088809d597816 */ /* 0x008fca00000000ff */
[----:B------:R-:W-:-:S07]  /*4330*/  IMAD R22, R89, R156, RZ ;  /* 0x0000009c59167224 */ /* 0x000fce00078e02ff */
.L_x_119:
[----:B------:R-:W-:Y:S05]  /*4340*/  BSYNC B1 ;  /* 0x0000000000017941 */ /* 0x000fea0003800000 */
.L_x_118:
        /* <DEDUP_REMOVED lines=11> */
.L_x_121:
[----:B------:R-:W-:Y:S05]  /*4400*/  BSYNC B1 ;  /* 0x0000000000017941 */ /* 0x000fea0003800000 */
.L_x_120:
[----:B------:R-:W-:Y:S01]  /*4410*/  @!P4 IMAD R131, R131, R155, R22 ;  /* 0x0000009b8383c224 */ /* 0x000fe200078e0216 */
[----:B------:R-:W-:Y:S04]  /*4420*/  BSSY B1, `(.L_x_122) ;  /* 0x0000006000017945 */ /* 0x000fe80003800000 */
[----:B------:R0:W-:Y:S01]  /*4430*/  @!P4 STG.E.U8 desc[UR36][R8.64+0x51], R131 ;  /* 0x000051830800c986 */ /* 0x0001e2000c101124 */
[----:B------:R-:W-:Y:S05]  /*4440*/  @P3 BRA `(.L_x_123) ;  /* 0x00000000000c3947 */ /* 0x000fea0003800000 */
[----:B--2---:R-:W3:Y:S02]  /*4450*/  LDG.E.U8 R157, desc[UR36][R162.64+0x58] ;  /* 0x00005824a29d7981 */ /* 0x004ee4000c1e1100 */
[----:B---3--:R-:W-:-:S05]  /*4460*/  PRMT R89, R157, 0x8880, RZ ;  /* 0x000088809d597816 */ /* 0x008fca00000000ff */
[----:B------:R-:W-:-:S07]  /*4470*/  IMAD R22, R89, R156, RZ ;  /* 0x0000009c59167224 */ /* 0x000fce00078e02ff */
.L_x_123:
[----:B------:R-:W-:Y:S05]  /*4480*/  BSYNC B1 ;  /* 0x0000000000017941 */ /* 0x000fea0003800000 */
.L_x_122:
[----:B---3--:R-:W-:Y:S01]  /*4490*/  @!P3 IMAD R89, R132, R155, R22 ;  /* 0x0000009b8459b224 */ /* 0x008fe200078e0216 */
[----:B------:R-:W-:Y:S04]  /*44a0*/  BSSY B1, `(.L_x_124) ;  /* 0x0000006000017945 */ /* 0x000fe80003800000 */
[----:B------:R3:W-:Y:S01]  /*44b0*/  @!P3 STG.E.U8 desc[UR36][R160.64+0x58], R89 ;  /* 0x00005859a000b986 */ /* 0x0007e2000c101124 */
[----:B------:R-:W-:Y:S05]  /*44c0*/  @P5 BRA `(.L_x_125) ;  /* 0x00000000000c5947 */ /* 0x000fea0003800000 */
[----:B--2---:R-:W3:Y:S02]  /*44d0*/  LDG.E.U8 R157, desc[UR36][R162.64+0x59] ;  /* 0x00005924a29d7981 */ /* 0x004ee4000c1e1100 */
[----:B---3--:R-:W-:-:S05]  /*44e0*/  PRMT R89, R157, 0x8880, RZ ;  /* 0x000088809d597816 */ /* 0x008fca00000000ff */
[----:B------:R-:W-:-:S07]  /*44f0*/  IMAD R22, R89, R156, RZ ;  /* 0x0000009c59167224 */ /* 0x000fce00078e02ff */
.L_x_125:
[----:B------:R-:W-:Y:S05]  /*4500*/  BSYNC B1 ;  /* 0x0000000000017941 */ /* 0x000fea0003800000 */
.L_x_124:
[----:B------:R-:W-:Y:S01]  /*4510*/  @!P5 IMAD R133, R133, R155, R22 ;  /* 0x0000009b8585d224 */ /* 0x000fe200078e0216 */
[----:B------:R-:W-:Y:S04]  /*4520*/  BSSY B1, `(.L_x_126) ;  /* 0x0000006000017945 */ /* 0x000fe80003800000 */
[----:B------:R0:W-:Y:S01]  /*4530*/  @!P5 STG.E.U8 desc[UR36][R160.64+0x59], R133 ;  /* 0x00005985a000d986 */ /* 0x0001e2000c101124 */
[----:B------:R-:W-:Y:S05]  /*4540*/  @P2 BRA `(.L_x_127) ;  /* 0x00000000000c2947 */ /* 0x000fea0003800000 */
[----:B--2---:R-:W3:Y:S02]  /*4550*/  LDG.E.U8 R157, desc[UR36][R166.64+0x58] ;  /* 0x00005824a69d7981 */ /* 0x004ee4000c1e1100 */
[----:B---3--:R-:W-:-:S05]  /*4560*/  PRMT R89, R157, 0x8880, RZ ;  /* 0x000088809d597816 */ /* 0x008fca00000000ff */
[----:B------:R-:W-:-:S07]  /*4570*/  IMAD R22, R89, R156, RZ ;  /* 0x0000009c59167224 */ /* 0x000fce00078e02ff */
.L_x_127:
[----:B------:R-:W-:Y:S05]  /*4580*/  BSYNC B1 ;  /* 0x0000000000017941 */ /* 0x000fea0003800000 */
.L_x_126:
        /* <DEDUP_REMOVED lines=11> */
.L_x_129:
[----:B------:R-:W-:Y:S05]  /*4640*/  BSYNC B1 ;  /* 0x0000000000017941 */ /* 0x000fea0003800000 */
.L_x_128:
[----:B------:R-:W-:Y:S01]  /*4650*/  @!P4 IMAD R135, R135, R155, R22 ;  /* 0x0000009b8787c224 */ /* 0x000fe200078e0216 */
[----:B------:R-:W-:Y:S04]  /*4660*/  BSSY B1, `(.L_x_130) ;  /* 0x0000006000017945 */ /* 0x000fe80003800000 */
[----:B------:R0:W-:Y:S01]  /*4670*/  @!P4 STG.E.U8 desc[UR36][R8.64+0x59], R135 ;  /* 0x000059870800c986 */ /* 0x0001e2000c101124 */
[----:B------:R-:W-:Y:S05]  /*4680*/  @P3 BRA `(.L_x_131) ;  /* 0x00000000000c3947 */ /* 0x000fea0003800000 */
[----:B--2---:R-:W3:Y:S02]  /*4690*/  LDG.E.U8 R157, desc[UR36][R162.64+0x60] ;  /* 0x00006024a29d7981 */ /* 0x004ee4000c1e1100 */
[----:B---3--:R-:W-:-:S05]  /*46a0*/  PRMT R89, R157, 0x8880, RZ ;  /* 0x000088809d597816 */ /* 0x008fca00000000ff */
[----:B------:R-:W-:-:S07]  /*46b0*/  IMAD R22, R89, R156, RZ ;  /* 0x0000009c59167224 */ /* 0x000fce00078e02ff */
.L_x_131:
[----:B------:R-:W-:Y:S05]  /*46c0*/  BSYNC B1 ;  /* 0x0000000000017941 */ /* 0x000fea0003800000 */
.L_x_130:
[----:B---3--:R-:W-:Y:S01]  /*46d0*/  @!P3 IMAD R89, R136, R155, R22 ;  /* 0x0000009b8859b224 */ /* 0x008fe200078e0216 */
[----:B------:R-:W-:Y:S04]  /*46e0*/  BSSY B1, `(.L_x_132) ;  /* 0x0000006000017945 */ /* 0x000fe80003800000 */
[----:B------:R3:W-:Y:S01]  /*46f0*/  @!P3 STG.E.U8 desc[UR36][R160.64+0x60], R89 ;  /* 0x00006059a000b986 */ /* 0x0007e2000c101124 */
[----:B------:R-:W-:Y:S05]  /*4700*/  @P5 BRA `(.L_x_133) ;  /* 0x00000000000c5947 */ /* 0x000fea0003800000 */
[----:B--2---:R-:W3:Y:S02]  /*4710*/  LDG.E.U8 R157, desc[UR36][R162.64+0x61] ;  /* 0x00006124a29d7981 */ /* 0x004ee4000c1e1100 */
[----:B---3--:R-:W-:-:S05]  /*4720*/  PRMT R89, R157, 0x8880, RZ ;  /* 0x000088809d597816 */ /* 0x008fca00000000ff */
[----:B------:R-:W-:-:S07]  /*4730*/  IMAD R22, R89, R156, RZ ;  /* 0x0000009c59167224 */ /* 0x000fce00078e02ff */
.L_x_133:
[----:B------:R-:W-:Y:S05]  /*4740*/  BSYNC B1 ;  /* 0x0000000000017941 */ /* 0x000fea0003800000 */
.L_x_132:
[----:B------:R-:W-:Y:S01]  /*4750*/  @!P5 IMAD R137, R137, R155, R22 ;  /* 0x0000009b8989d224 */ /* 0x000fe200078e0216 */
[----:B------:R-:W-:Y:S04]  /*4760*/  BSSY B1, `(.L_x_134) ;  /* 0x0000006000017945 */ /* 0x000fe80003800000 */
[----:B------:R0:W-:Y:S01]  /*4770*/  @!P5 STG.E.U8 desc[UR36][R160.64+0x61], R137 ;  /* 0x00006189a000d986 */ /* 0x0001e2000c101124 */
[----:B------:R-:W-:Y:S05]  /*4780*/  @P2 BRA `(.L_x_135) ;  /* 0x00000000000c2947 */ /* 0x000fea0003800000 */
[----:B--2---:R-:W3:Y:S02]  /*4790*/  LDG.E.U8 R157, desc[UR36][R166.64+0x60] ;  /* 0x00006024a69d7981 */ /* 0x004ee4000c1e1100 */
[----:B---3--:R-:W-:-:S05]  /*47a0*/  PRMT R89, R157, 0x8880, RZ ;  /* 0x000088809d597816 */ /* 0x008fca00000000ff */
[----:B------:R-:W-:-:S07]  /*47b0*/  IMAD R22, R89, R156, RZ ;  /* 0x0000009c59167224 */ /* 0x000fce00078e02ff */
.L_x_135:
[----:B------:R-:W-:Y:S05]  /*47c0*/  BSYNC B1 ;  /* 0x0000000000017941 */ /* 0x000fea0003800000 */
.L_x_134:
        /* <DEDUP_REMOVED lines=11> */
.L_x_137:
[----:B------:R-:W-:Y:S05]  /*4880*/  BSYNC B1 ;  /* 0x0000000000017941 */ /* 0x000fea0003800000 */
.L_x_136:
[----:B------:R-:W-:Y:S01]  /*4890*/  @!P4 IMAD R139, R139, R155, R22 ;  /* 0x0000009b8b8bc224 */ /* 0x000fe200078e0216 */
[----:B------:R-:W-:Y:S04]  /*48a0*/  BSSY B1, `(.L_x_138) ;  /* 0x0000006000017945 */ /* 0x000fe80003800000 */
[----:B------:R0:W-:Y:S01]  /*48b0*/  @!P4 STG.E.U8 desc[UR36][R8.64+0x61], R139 ;  /* 0x0000618b0800c986 */ /* 0x0001e2000c101124 */
[----:B------:R-:W-:Y:S05]  /*48c0*/  @P3 BRA `(.L_x_139) ;  /* 0x00000000000c3947 */ /* 0x000fea0003800000 */
[----:B--2---:R-:W3:Y:S02]  /*48d0*/  LDG.E.U8 R157, desc[UR36][R162.64+0x68] ;  /* 0x00006824a29d7981 */ /* 0x004ee4000c1e1100 */
[----:B---3--:R-:W-:-:S05]  /*48e0*/  PRMT R89, R157, 0x8880, RZ ;  /* 0x000088809d597816 */ /* 0x008fca00000000ff */
[----:B------:R-:W-:-:S07]  /*48f0*/  IMAD R22, R89, R156, RZ ;  /* 0x0000009c59167224 */ /* 0x000fce00078e02ff */
.L_x_139:
[----:B------:R-:W-:Y:S05]  /*4900*/  BSYNC B1 ;  /* 0x0000000000017941 */ /* 0x000fea0003800000 */
.L_x_138:
[----:B---3--:R-:W-:Y:S01]  /*4910*/  @!P3 IMAD R89, R140, R155, R22 ;  /* 0x0000009b8c59b224 */ /* 0x008fe200078e0216 */
[----:B------:R-:W-:Y:S04]  /*4920*/  BSSY B1, `(.L_x_140) ;  /* 0x0000006000017945 */ /* 0x000fe80003800000 */
[----:B------:R3:W-:Y:S01]  /*4930*/  @!P3 STG.E.U8 desc[UR36][R160.64+0x68], R89 ;  /* 0x00006859a000b986 */ /* 0x0007e2000c101124 */
[----:B------:R-:W-:Y:S05]  /*4940*/  @P5 BRA `(.L_x_141) ;  /* 0x00000000000c5947 */ /* 0x000fea0003800000 */
[----:B--2---:R-:W3:Y:S02]  /*4950*/  LDG.E.U8 R157, desc[UR36][R162.64+0x69] ;  /* 0x00006924a29d7981 */ /* 0x004ee4000c1e1100 */
[----:B---3--:R-:W-:-:S05]  /*4960*/  PRMT R89, R157, 0x8880, RZ ;  /* 0x000088809d597816 */ /* 0x008fca00000000ff */
[----:B------:R-:W-:-:S07]  /*4970*/  IMAD R22, R89, R156, RZ ;  /* 0x0000009c59167224 */ /* 0x000fce00078e02ff */
.L_x_141:
[----:B------:R-:W-:Y:S05]  /*4980*/  BSYNC B1 ;  /* 0x0000000000017941 */ /* 0x000fea0003800000 */
.L_x_140:
[----:B------:R-:W-:Y:S01]  /*4990*/  @!P5 IMAD R141, R141, R155, R22 ;  /* 0x0000009b8d8dd224 */ /* 0x000fe200078e0216 */
[----:B------:R-:W-:Y:S04]  /*49a0*/  BSSY B1, `(.L_x_142) ;  /* 0x0000006000017945 */ /* 0x000fe80003800000 */
[----:B------:R0:W-:Y:S01]  /*49b0*/  @!P5 STG.E.U8 desc[UR36][R160.64+0x69], R141 ;  /* 0x0000698da000d986 */ /* 0x0001e2000c101124 */
[----:B------:R-:W-:Y:S05]  /*49c0*/  @P2 BRA `(.L_x_143) ;  /* 0x00000000000c2947 */ /* 0x000fea0003800000 */
[----:B--2---:R-:W3:Y:S02]  /*49d0*/  LDG.E.U8 R157, desc[UR36][R166.64+0x68] ;  /* 0x00006824a69d7981 */ /* 0x004ee4000c1e1100 */
[----:B---3--:R-:W-:-:S05]  /*49e0*/  PRMT R89, R157, 0x8880, RZ ;  /* 0x000088809d597816 */ /* 0x008fca00000000ff */
[----:B------:R-:W-:-:S07]  /*49f0*/  IMAD R22, R89, R156, RZ ;  /* 0x0000009c59167224 */ /* 0x000fce00078e02ff */
.L_x_143:
[----:B------:R-:W-:Y:S05]  /*4a00*/  BSYNC B1 ;  /* 0x0000000000017941 */ /* 0x000fea0003800000 */
.L_x_142:
        /* <DEDUP_REMOVED lines=11> */
.L_x_145:
[----:B------:R-:W-:Y:S05]  /*4ac0*/  BSYNC B1 ;  /* 0x0000000000017941 */ /* 0x000fea0003800000 */
.L_x_144:
[----:B------:R-:W-:Y:S01]  /*4ad0*/  @!P4 IMAD R143, R143, R155, R22 ;  /* 0x0000009b8f8fc224 */ /* 0x000fe200078e0216 */
[----:B------:R-:W-:Y:S04]  /*4ae0*/  BSSY B1, `(.L_x_146) ;  /* 0x0000006000017945 */ /* 0x000fe80003800000 */
[----:B------:R0:W-:Y:S01]  /*4af0*/  @!P4 STG.E.U8 desc[UR36][R8.64+0x69], R143 ;  /* 0x0000698f0800c986 */ /* 0x0001e2000c101124 */
[----:B------:R-:W-:Y:S05]  /*4b00*/  @P3 BRA `(.L_x_147) ;  /* 0x00000000000c3947 */ /* 0x000fea0003800000 */
[----:B--2---:R-:W3:Y:S02]  /*4b10*/  LDG.E.U8 R157, desc[UR36][R162.64+0x70] ;  /* 0x00007024a29d7981 */ /* 0x004ee4000c1e1100 */
[----:B---3--:R-:W-:-:S05]  /*4b20*/  PRMT R89, R157, 0x8880, RZ ;  /* 0x000088809d597816 */ /* 0x008fca00000000ff */
[----:B------:R-:W-:-:S07]  /*4b30*/  IMAD R22, R89, R156, RZ ;  /* 0x0000009c59167224 */ /* 0x000fce00078e02ff */
.L_x_147:
[----:B------:R-:W-:Y:S05]  /*4b40*/  BSYNC B1 ;  /* 0x0000000000017941 */ /* 0x000fea0003800000 */
.L_x_146:
[----:B---3--:R-:W-:Y:S01]  /*4b50*/  @!P3 IMAD R89, R144, R155, R22 ;  /* 0x0000009b9059b224 */ /* 0x008fe200078e0216 */
[----:B------:R-:W-:Y:S04]  /*4b60*/  BSSY B1, `(.L_x_148) ;  /* 0x0000006000017945 */ /* 0x000fe80003800000 */
[----:B------:R3:W-:Y:S01]  /*4b70*/  @!P3 STG.E.U8 desc[UR36][R160.64+0x70], R89 ;  /* 0x00007059a000b986 */ /* 0x0007e2000c101124 */
[----:B------:R-:W-:Y:S05]  /*4b80*/  @P5 BRA `(.L_x_149) ;  /* 0x00000000000c5947 */ /* 0x000fea0003800000 */
[----:B--2---:R-:W3:Y:S02]  /*4b90*/  LDG.E.U8 R157, desc[UR36][R162.64+0x71] ;  /* 0x00007124a29d7981 */ /* 0x004ee4000c1e1100 */
[----:B---3--:R-:W-:-:S05]  /*4ba0*/  PRMT R89, R157, 0x8880, RZ ;  /* 0x000088809d597816 */ /* 0x008fca00000000ff */
[----:B------:R-:W-:-:S07]  /*4bb0*/  IMAD R22, R89, R156, RZ ;  /* 0x0000009c59167224 */ /* 0x000fce00078e02ff */
.L_x_149:
[----:B------:R-:W-:Y:S05]  /*4bc0*/  BSYNC B1 ;  /* 0x0000000000017941 */ /* 0x000fea0003800000 */
.L_x_148:
[----:B------:R-:W-:Y:S01]  /*4bd0*/  @!P5 IMAD R145, R145, R155, R22 ;  /* 0x0000009b9191d224 */ /* 0x000fe200078e0216 */
[----:B------:R-:W-:Y:S04]  /*4be0*/  BSSY B1, `(.L_x_150) ;  /* 0x0000006000017945 */ /* 0x000fe80003800000 */
[----:B------:R0:W-:Y:S01]  /*4bf0*/  @!P5 STG.E.U8 desc[UR36][R160.64+0x71], R145 ;  /* 0x00007191a000d986 */ /* 0x0001e2000c101124 */
[----:B------:R-:W-:Y:S05]  /*4c00*/  @P2 BRA `(.L_x_151) ;  /* 0x00000000000c2947 */ /* 0x000fea0003800000 */
[----:B--2---:R-:W3:Y:S02]  /*4c10*/  LDG.E.U8 R157, desc[UR36][R166.64+0x70] ;  /* 0x00007024a69d7981 */ /* 0x004ee4000c1e1100 */
[----:B---3--:R-:W-:-:S05]  /*4c20*/  PRMT R89, R157, 0x8880, RZ ;  /* 0x000088809d597816 */ /* 0x008fca00000000ff */
[----:B------:R-:W-:-:S07]  /*4c30*/  IMAD R22, R89, R156, RZ ;  /* 0x0000009c59167224 */ /* 0x000fce00078e02ff */
.L_x_151:
[----:B------:R-:W-:Y:S05]  /*4c40*/  BSYNC B1 ;  /* 0x0000000000017941 */ /* 0x000fea0003800000 */
.L_x_150:
[C---:B------:R-:W-:Y:S01]  /*4c50*/  ISETP.LT.OR P4, PT, R3.reuse, 0x72, !P1 ;  /* 0x000000720300780c */ /* 0x040fe20004f81670 */
[----:B---3--:R-:W-:Y:S01]  /*4c60*/  @!P2 IMAD R89, R146, R155, R22 ;  /* 0x0000009b9259a224 */ /* 0x008fe200078e0216 */
[----:B------:R-:W-:Y:S01]  /*4c70*/  BSSY B1, `(.L_x_152) ;  /* 0x000000b000017945 */ /* 0x000fe20003800000 */
[----:B------:R-:W-:Y:S02]  /*4c80*/  ISETP.LT.OR P3, PT, R3, 0x79, !P0 ;  /* 0x000000790300780c */ /* 0x000fe40004761670 */
[----:B------:R-:W-:Y:S01]  /*4c90*/  IADD3 R153, P5, R153, 0x80, RZ ;  /* 0x0000008099997810 */ /* 0x000fe20007fbe0ff */
[----:B------:R3:W-:Y:S01]  /*4ca0*/  @!P2 STG.E.U8 desc[UR36][R8.64+0x70], R89 ;  /* 0x000070590800a986 */ /* 0x0007e2000c101124 */
[C---:B------:R-:W-:Y:S02]  /*4cb0*/  ISETP.LT.OR P2, PT, R3.reuse, 0x79, !P1 ;  /* 0x000000790300780c */ /* 0x040fe40004f41670 */
[C---:B------:R-:W-:Y:S02]  /*4cc0*/  ISETP.LT.OR P0, PT, R3.reuse, 0x7a, !P0 ;  /* 0x0000007a0300780c */ /* 0x040fe40004701670 */
[----:B------:R-:W-:-:S02]  /*4cd0*/  ISETP.LT.OR P1, PT, R3, 0x7a, !P1 ;  /* 0x0000007a0300780c */ /* 0x000fc40004f21670 */
[----:B------:R-:W-:Y:S11]  /*4ce0*/  @P4 BRA `(.L_x_153) ;  /* 0x00000000000c4947 */ /* 0x000ff60003800000 */
[----:B--2---:R-:W3:Y:S02]  /*4cf0*/  LDG.E.U8 R157, desc[UR36][R166.64+0x71] ;  /* 0x00007124a69d7981 */ /* 0x004ee4000c1e1100 */
[----:B---3--:R-:W-:-:S05]  /*4d00*/  PRMT R89, R157, 0x8880, RZ ;  /* 0x000088809d597816 */ /* 0x008fca00000000ff */
[----:B------:R-:W-:-:S07]  /*4d10*/  IMAD R22, R89, R156, RZ ;  /* 0x0000009c59167224 */ /* 0x000fce00078e02ff */
.L_x_153:
[----:B------:R-:W-:Y:S05]  /*4d20*/  BSYNC B1 ;  /* 0x0000000000017941 */ /* 0x000fea0003800000 */
.L_x_152:
[----:B------:R-:W-:Y:S01]  /*4d30*/  @!P4 IMAD R147, R147, R155, R22 ;  /* 0x0000009b9393c224 */ /* 0x000fe200078e0216 */
[----:B------:R-:W-:Y:S04]  /*4d40*/  BSSY B1, `(.L_x_154) ;  /* 0x0000006000017945 */ /* 0x000fe80003800000 */
[----:B------:R0:W-:Y:S01]  /*4d50*/  @!P4 STG.E.U8 desc[UR36][R8.64+0x71], R147 ;  /* 0x000071930800c986 */ /* 0x0001e2000c101124 */
[----:B------:R-:W-:Y:S05]  /*4d60*/  @P3 BRA `(.L_x_155) ;  /* 0x00000000000c3947 */ /* 0x000fea0003800000 */
[----:B--2---:R-:W3:Y:S02]  /*4d70*/  LDG.E.U8 R157, desc[UR36][R162.64+0x78] ;  /* 0x00007824a29d7981 */ /* 0x004ee4000c1e1100 */
[----:B---3--:R-:W-:-:S05]  /*4d80*/  PRMT R89, R157, 0x8880, RZ ;  /* 0x000088809d597816 */ /* 0x008fca00000000ff */
[----:B------:R-:W-:-:S07]  /*4d90*/  IMAD R22, R89, R156, RZ ;  /* 0x0000009c59167224 */ /* 0x000fce00078e02ff */
.L_x_155:
[----:B------:R-:W-:Y:S05]  /*4da0*/  BSYNC B1 ;  /* 0x0000000000017941 */ /* 0x000fea0003800000 */
.L_x_154:
[----:B---3--:R-:W-:Y:S01]  /*4db0*/  @!P3 IMAD R89, R148, R155, R22 ;  /* 0x0000009b9459b224 */ /* 0x008fe200078e0216 */
[----:B------:R-:W-:Y:S01]  /*4dc0*/  BSSY B1, `(.L_x_156) ;  /* 0x0000007000017945 */ /* 0x000fe20003800000 */
[----:B----4-:R-:W-:-:S03]  /*4dd0*/  IMAD.X R91, RZ, RZ, R5, P5 ;  /* 0x000000ffff5b7224 */ /* 0x010fc600028e0605 */
[----:B------:R3:W-:Y:S01]  /*4de0*/  @!P3 STG.E.U8 desc[UR36][R160.64+0x78], R89 ;  /* 0x00007859a000b986 */ /* 0x0007e2000c101124 */
[----:B------:R-:W-:Y:S05]  /*4df0*/  @P0 BRA `(.L_x_157) ;  /* 0x00000000000c0947 */ /* 0x000fea0003800000 */
[----:B--2---:R-:W2:Y:S02]  /*4e00*/  LDG.E.U8 R157, desc[UR36][R162.64+0x79] ;  /* 0x00007924a29d7981 */ /* 0x004ea4000c1e1100 */
[----:B--2---:R-:W-:-:S05]  /*4e10*/  PRMT R5, R157, 0x8880, RZ ;  /* 0x000088809d057816 */ /* 0x004fca00000000ff */
[----:B------:R-:W-:-:S07]  /*4e20*/  IMAD R22, R5, R156, RZ ;  /* 0x0000009c05167224 */ /* 0x000fce00078e02ff */
.L_x_157:
[----:B------:R-:W-:Y:S05]  /*4e30*/  BSYNC B1 ;  /* 0x0000000000017941 */ /* 0x000fea0003800000 */
.L_x_156:
[----:B------:R-:W-:Y:S01]  /*4e40*/  @!P0 IMAD R149, R149, R155, R22 ;  /* 0x0000009b95958224 */ /* 0x000fe200078e0216 */
[----:B------:R-:W-:Y:S01]  /*4e50*/  BSSY B1, `(.L_x_158) ;  /* 0x0000007000017945 */ /* 0x000fe20003800000 */
[----:B------:R-:W-:-:S03]  /*4e60*/  IMAD R4, R91, R158, RZ ;  /* 0x0000009e5b047224 */ /* 0x000fc600078e02ff */
[----:B------:R4:W-:Y:S01]  /*4e70*/  @!P0 STG.E.U8 desc[UR36][R160.64+0x79], R149 ;  /* 0x00007995a0008986 */ /* 0x0009e2000c101124 */
[----:B------:R-:W-:Y:S05]  /*4e80*/  @P2 BRA `(.L_x_159) ;  /* 0x00000000000c2947 */ /* 0x000fea0003800000 */
[----:B--2---:R-:W2:Y:S02]  /*4e90*/  LDG.E.U8 R157, desc[UR36][R166.64+0x78] ;  /* 0x00007824a69d7981 */ /* 0x004ea4000c1e1100 */
[----:B--2---:R-:W-:-:S05]  /*4ea0*/  PRMT R5, R157, 0x8880, RZ ;  /* 0x000088809d057816 */ /* 0x004fca00000000ff */
[----:B------:R-:W-:-:S07]  /*4eb0*/  IMAD R22, R5, R156, RZ ;  /* 0x0000009c05167224 */ /* 0x000fce00078e02ff */
.L_x_159:
[----:B------:R-:W-:Y:S05]  /*4ec0*/  BSYNC B1 ;  /* 0x0000000000017941 */ /* 0x000fea0003800000 */
.L_x_158:
[----:B------:R-:W-:Y:S01]  /*4ed0*/  @!P2 IMAD R5, R150, R155, R22 ;  /* 0x0000009b9605a224 */ /* 0x000fe200078e0216 */
[----:B------:R-:W-:Y:S01]  /*4ee0*/  BSSY B1, `(.L_x_160) ;  /* 0x0000009000017945 */ /* 0x000fe20003800000 */
[C---:B---3--:R-:W-:Y:S02]  /*4ef0*/  IMAD R89, R153.reuse, R159, R4 ;  /* 0x0000009f99597224 */ /* 0x048fe400078e0204 */
[CC--:B------:R-:W-:Y:S01]  /*4f00*/  IMAD.WIDE.U32 R164, R153.reuse, R158.reuse, R164 ;  /* 0x0000009e99a47225 */ /* 0x0c0fe200078e00a4 */
[----:B------:R3:W-:Y:S03]  /*4f10*/  @!P2 STG.E.U8 desc[UR36][R8.64+0x78], R5 ;  /* 0x000078050800a986 */ /* 0x0007e6000c101124 */
[----:B------:R-:W-:Y:S01]  /*4f20*/  IMAD.WIDE.U32 R158, R153, R158, R20 ;  /* 0x0000009e999e7225 */ /* 0x000fe200078e0014 */
[----:B------:R-:W-:Y:S06]  /*4f30*/  @P1 BRA `(.L_x_161) ;  /* 0x00000000000c1947 */ /* 0x000fec0003800000 */
[----:B--2---:R-:W3:Y:S02]  /*4f40*/  LDG.E.U8 R157, desc[UR36][R166.64+0x79] ;  /* 0x00007924a69d7981 */ /* 0x004ee4000c1e1100 */
[----:B---3--:R-:W-:-:S05]  /*4f50*/  PRMT R5, R157, 0x8880, RZ ;  /* 0x000088809d057816 */ /* 0x008fca00000000ff */
[----:B------:R-:W-:-:S07]  /*4f60*/  IMAD R22, R5, R156, RZ ;  /* 0x0000009c05167224 */ /* 0x000fce00078e02ff */
.L_x_161:
[----:B------:R-:W-:Y:S05]  /*4f70*/  BSYNC B1 ;  /* 0x0000000000017941 */ /* 0x000fea0003800000 */
.L_x_160:
[----:B------:R-:W-:Y:S01]  /*4f80*/  @!P1 IMAD R151, R151, R155, R22 ;  /* 0x0000009b97979224 */ /* 0x000fe200078e0216 */
[----:B------:R-:W-:Y:S01]  /*4f90*/  ISETP.GE.AND P2, PT, R0, 0x81, PT ;  /* 0x000000810000780c */ /* 0x000fe20003f46270 */
[----:B------:R-:W-:Y:S01]  /*4fa0*/  BSSY B1, `(.L_x_162) ;  /* 0x000000c000017945 */ /* 0x000fe20003800000 */
[----:B------:R-:W-:Y:S02]  /*4fb0*/  IADD3 R4, P5, R158, R12, RZ ;  /* 0x0000000c9e047210 */ /* 0x000fe40007fbe0ff */
[----:B------:R0:W-:Y:S01]  /*4fc0*/  @!P1 STG.E.U8 desc[UR36][R8.64+0x79], R151 ;  /* 0x0000799708009986 */ /* 0x0001e2000c101124 */
[----:B------:R-:W-:Y:S02]  /*4fd0*/  ISETP.LT.OR P1, PT, R3, 0x1, !P2 ;  /* 0x000000010300780c */ /* 0x000fe40005721670 */
[----:B---3--:R-:W-:Y:S02]  /*4fe0*/  IADD3.X R5, R13, R159, R89, P5, !PT ;  /* 0x0000009f0d057210 */ /* 0x008fe40002ffe459 */
[----:B------:R-:W-:-:S02]  /*4ff0*/  ISETP.GE.AND P0, PT, R0, 0x89, PT ;  /* 0x000000890000780c */ /* 0x000fc40003f06270 */
[----:B------:R-:W-:Y:S02]  /*5000*/  IADD3 R12, P4, P3, R14, R12, R164 ;  /* 0x0000000c0e0c7210 */ /* 0x000fe40007b9e0a4 */
[----:B------:R-:W-:-:S05]  /*5010*/  ISETP.LT.OR P5, PT, R3, 0x2, !P2 ;  /* 0x000000020300780c */ /* 0x000fca00057a1670 */
[----:B0-----:R-:W-:Y:S08]  /*5020*/  @P1 BRA `(.L_x_163) ;  /* 0x00000000000c1947 */ /* 0x001ff00003800000 */
[----:B--2---:R-:W2:Y:S02]  /*5030*/  LDG.E.U8 R157, desc[UR36][R4.64] ;  /* 0x00000024049d7981 */ /* 0x004ea4000c1e1100 */
[----:B--2---:R-:W-:-:S05]  /*5040*/  PRMT R9, R157, 0x8880, RZ ;  /* 0x000088809d097816 */ /* 0x004fca00000000ff */
[----:B------:R-:W-:-:S07]  /*5050*/  IMAD R22, R9, R156, RZ ;  /* 0x0000009c09167224 */ /* 0x000fce00078e02ff */
.L_x_163:
[----:B------:R-:W-:Y:S05]  /*5060*/  BSYNC B1 ;  /* 0x0000000000017941 */ /* 0x000fea0003800000 */
.L_x_162:
[----:B------:R-:W-:Y:S01]  /*5070*/  @!P1 IMAD R9, R24, R155, R22 ;  /* 0x0000009b18099224 */ /* 0x000fe200078e0216 */
[----:B------:R-:W-:Y:S01]  /*5080*/  BSSY B1, `(.L_x_164) ;  /* 0x0000007000017945 */ /* 0x000fe20003800000 */
[----:B------:R-:W-:-:S03]  /*5090*/  IMAD.IADD R164, R89, 0x1, R165 ;  /* 0x0000000159a47824 */ /* 0x000fc600078e02a5 */
[----:B------:R0:W-:Y:S01]  /*50a0*/  @!P1 STG.E.U8 desc[UR36][R6.64], R9 ;  /* 0x0000000906009986 */ /* 0x0001e2000c101124 */
[----:B------:R-:W-:Y:S05]  /*50b0*/  @P5 BRA `(.L_x_165) ;  /* 0x00000000000c5947 */ /* 0x000fea0003800000 */
[----:B--2---:R-:W0:Y:S02]  /*50c0*/  LDG.E.U8 R157, desc[UR36][R4.64+0x1] ;  /* 0x00000124049d7981 */ /* 0x004e24000c1e1100 */
[----:B0-----:R-:W-:-:S05]  /*50d0*/  PRMT R9, R157, 0x8880, RZ ;  /* 0x000088809d097816 */ /* 0x001fca00000000ff */
[----:B------:R-:W-:-:S07]  /*50e0*/  IMAD R22, R9, R156, RZ ;  /* 0x0000009c09167224 */ /* 0x000fce00078e02ff */
.L_x_165:
[----:B------:R-:W-:Y:S05]  /*50f0*/  BSYNC B1 ;  /* 0x0000000000017941 */ /* 0x000fea0003800000 */
.L_x_164:
[----:B------:R-:W-:Y:S01]  /*5100*/  ISETP.LT.OR P1, PT, R3, 0x1, !P0 ;  /* 0x000000010300780c */ /* 0x000fe20004721670 */
[----:B------:R-:W-:Y:S01]  /*5110*/  @!P5 IMAD R25, R25, R155, R22 ;  /* 0x0000009b1919d224 */ /* 0x000fe200078e0216 */
[----:B------:R-:W-:Y:S01]  /*5120*/  BSSY B1, `(.L_x_166) ;  /* 0x000000a000017945 */ /* 0x000fe20003800000 */
[----:B------:R-:W-:Y:S02]  /*5130*/  IADD3.X R13, R21, R13, R164, P4, P3 ;  /* 0x0000000d150d7210 */ /* 0x000fe400027e64a4 */
[C---:B------:R-:W-:Y:S01]  /*5140*/  ISETP.LT.OR P4, PT, R3.reuse, 0x2, !P0 ;  /* 0x000000020300780c */ /* 0x040fe20004781670 */
[----:B------:R3:W-:Y:S01]  /*5150*/  @!P5 STG.E.U8 desc[UR36][R6.64+0x1], R25 ;  /* 0x000001190600d986 */ /* 0x0007e2000c101124 */
[C---:B------:R-:W-:Y:S02]  /*5160*/  ISETP.LT.OR P5, PT, R3.reuse, 0x9, !P2 ;  /* 0x000000090300780c */ /* 0x040fe400057a1670 */
[----:B------:R-:W-:-:S04]  /*5170*/  ISETP.LT.OR P3, PT, R3, 0xa, !P2 ;  /* 0x0000000a0300780c */ /* 0x000fc80005761670 */
[----:B------:R-:W-:Y:S09]  /*5180*/  @P1 BRA `(.L_x_167) ;  /* 0x00000000000c1947 */ /* 0x000ff20003800000 */
[----:B--2---:R-:W0:Y:S02]  /*5190*/  LDG.E.U8 R157, desc[UR36][R12.64] ;  /* 0x000000240c9d7981 */ /* 0x004e24000c1e1100 */
[----:B0-----:R-:W-:-:S05]  /*51a0*/  PRMT R9, R157, 0x8880, RZ ;  /* 0x000088809d097816 */ /* 0x001fca00000000ff */
[----:B------:R-:W-:-:S07]  /*51b0*/  IMAD R22, R9, R156, RZ ;  /* 0x0000009c09167224 */ /* 0x000fce00078e02ff */
.L_x_167:
[----:B------:R-:W-:Y:S05]  /*51c0*/  BSYNC B1 ;  /* 0x0000000000017941 */ /* 0x000fea0003800000 */
.L_x_166:
[----:B0-----:R-:W-:Y:S01]  /*51d0*/  @!P1 IMAD R9, R26, R155, R22 ;  /* 0x0000009b1a099224 */ /* 0x001fe200078e0216 */
[----:B------:R-:W-:Y:S04]  /*51e0*/  BSSY B1, `(.L_x_168) ;  /* 0x0000006000017945 */ /* 0x000fe80003800000 */
[----:B------:R0:W-:Y:S01]  /*51f0*/  @!P1 STG.E.U8 desc[UR36][R10.64], R9 ;  /* 0x000000090a009986 */ /* 0x0001e2000c101124 */
[----:B------:R-:W-:Y:S05]  /*5200*/  @P4 BRA `(.L_x_169) ;  /* 0x00000000000c4947 */ /* 0x000fea0003800000 */
[----:B--2---:R-:W0:Y:S02]  /*5210*/  LDG.E.U8 R157, desc[UR36][R12.64+0x1] ;  /* 0x000001240c9d7981 */ /* 0x004e24000c1e1100 */
[----:B0-----:R-:W-:-:S05]  /*5220*/  PRMT R9, R157, 0x8880, RZ ;  /* 0x000088809d097816 */ /* 0x001fca00000000ff */
[----:B------:R-:W-:-:S07]  /*5230*/  IMAD R22, R9, R156, RZ ;  /* 0x0000009c09167224 */ /* 0x000fce00078e02ff */
.L_x_169:
[----:B------:R-:W-:Y:S05]  /*5240*/  BSYNC B1 ;  /* 0x0000000000017941 */ /* 0x000fea0003800000 */
.L_x_168:
[----:B------:R-:W-:Y:S01]  /*5250*/  @!P4 IMAD R27, R27, R155, R22 ;  /* 0x0000009b1b1bc224 */ /* 0x000fe200078e0216 */
[----:B------:R-:W-:Y:S04]  /*5260*/  BSSY B1, `(.L_x_170) ;  /* 0x0000006000017945 */ /* 0x000fe80003800000 */
[----:B------:R0:W-:Y:S01]  /*5270*/  @!P4 STG.E.U8 desc[UR36][R10.64+0x1], R27 ;  /* 0x0000011b0a00c986 */ /* 0x0001e2000c101124 */
[----:B------:R-:W-:Y:S05]  /*5280*/  @P5 BRA `(.L_x_171) ;  /* 0x00000000000c5947 */ /* 0x000fea0003800000 */
[----:B--2---:R-:W0:Y:S02]  /*5290*/  LDG.E.U8 R157, desc[UR36][R4.64+0x8] ;  /* 0x00000824049d7981 */ /* 0x004e24000c1e1100 */
[----:B0-----:R-:W-:-:S05]  /*52a0*/  PRMT R9, R157, 0x8880, RZ ;  /* 0x000088809d097816 */ /* 0x001fca00000000ff */
[----:B------:R-:W-:-:S07]  /*52b0*/  IMAD R22, R9, R156, RZ ;  /* 0x0000009c09167224 */ /* 0x000fce00078e02ff */
.L_x_171:
[----:B------:R-:W-:Y:S05]  /*52c0*/  BSYNC B1 ;  /* 0x0000000000017941 */ /* 0x000fea0003800000 */
.L_x_170:
[----:B0-----:R-:W-:Y:S01]  /*52d0*/  @!P5 IMAD R9, R28, R155, R22 ;  /* 0x0000009b1c09d224 */ /* 0x001fe200078e0216 */
[----:B------:R-:W-:Y:S04]  /*52e0*/  BSSY B1, `(.L_x_172) ;  /* 0x0000006000017945 */ /* 0x000fe80003800000 */
[----:B------:R0:W-:Y:S01]  /*52f0*/  @!P5 STG.E.U8 desc[UR36][R6.64+0x8], R9 ;  /* 0x000008090600d986 */ /* 0x0001e2000c101124 */
[----:B------:R-:W-:Y:S05]  /*5300*/  @P3 BRA `(.L_x_173) ;  /* 0x00000000000c3947 */ /* 0x000fea0003800000 */
[----:B--2---:R-:W0:Y:S02]  /*5310*/  LDG.E.U8 R157, desc[UR36][R4.64+0x9] ;  /* 0x00000924049d7981 */ /* 0x004e24000c1e1100 */
[----:B0-----:R-:W-:-:S05]  /*5320*/  PRMT R9, R157, 0x8880, RZ ;  /* 0x000088809d097816 */ /* 0x001fca00000000ff */
[----:B------:R-:W-:-:S07]  /*5330*/  IMAD R22, R9, R156, RZ ;  /* 0x0000009c09167224 */ /* 0x000fce00078e02ff */
.L_x_173:
[----:B------:R-:W-:Y:S05]  /*5340*/  BSYNC B1 ;  /* 0x0000000000017941 */ /* 0x000fea0003800000 */
.L_x_172:
[----:B------:R-:W-:Y:S01]  /*5350*/  ISETP.LT.OR P5, PT, R3, 0x9, !P0 ;  /* 0x000000090300780c */ /* 0x000fe200047a1670 */
[----:B------:R-:W-:Y:S01]  /*5360*/  @!P3 IMAD R29, R29, R155, R22 ;  /* 0x0000009b1d1db224 */ /* 0x000fe200078e0216 */
[----:B------:R-:W-:Y:S01]  /*5370*/  BSSY B1, `(.L_x_174) ;  /* 0x0000009000017945 */ /* 0x000fe20003800000 */
[C---:B------:R-:W-:Y:S02]  /*5380*/  ISETP.LT.OR P4, PT, R3.reuse, 0xa, !P0 ;  /* 0x0000000a0300780c */ /* 0x040fe40004781670 */
[C---:B------:R-:W-:Y:S01]  /*5390*/  ISETP.LT.OR P1, PT, R3.reuse, 0x12, !P2 ;  /* 0x000000120300780c */ /* 0x040fe20005721670 */
[----:B------:R0:W-:Y:S01]  /*53a0*/  @!P3 STG.E.U8 desc[UR36][R6.64+0x9], R29 ;  /* 0x0000091d0600b986 */ /* 0x0001e2000c101124 */
[----:B------:R-:W-:-:S06]  /*53b0*/  ISETP.LT.OR P3, PT, R3, 0x11, !P2 ;  /* 0x000000110300780c */ /* 0x000fcc0005761670 */
[----:B------:R-:W-:Y:S07]  /*53c0*/  @P5 BRA `(.L_x_175) ;  /* 0x00000000000c5947 */ /* 0x000fee0003800000 */
[----:B--2---:R-:W0:Y:S02]  /*53d0*/  LDG.E.U8 R157, desc[UR36][R12.64+0x8] ;  /* 0x000008240c9d7981 */ /* 0x004e24000c1e1100 */
[----:B0-----:R-:W-:-:S05]  /*53e0*/  PRMT R9, R157, 0x8880, RZ ;  /* 0x000088809d097816 */ /* 0x001fca00000000ff */
[----:B------:R-:W-:-:S07]  /*53f0*/  IMAD R22, R9, R156, RZ ;  /* 0x0000009c09167224 */ /* 0x000fce00078e02ff */
.L_x_175:
[----:B------:R-:W-:Y:S05]  /*5400*/  BSYNC B1 ;  /* 0x0000000000017941 */ /* 0x000fea0003800000 */
.L_x_174:
[----:B0-----:R-:W-:Y:S01]  /*5410*/  @!P5 IMAD R9, R30, R155, R22 ;  /* 0x0000009b1e09d224 */ /* 0x001fe200078e0216 */
[----:B------:R-:W-:Y:S04]  /*5420*/  BSSY B1, `(.L_x_176) ;  /* 0x0000006000017945 */ /* 0x000fe80003800000 */
[----:B------:R0:W-:Y:S01]  /*5430*/  @!P5 STG.E.U8 desc[UR36][R10.64+0x8], R9 ;  /* 0x000008090a00d986 */ /* 0x0001e2000c101124 */
[----:B------:R-:W-:Y:S05]  /*5440*/  @P4 BRA `(.L_x_177) ;  /* 0x00000000000c4947 */ /* 0x000fea0003800000 */
[----:B--2---:R-:W0:Y:S02]  /*5450*/  LDG.E.U8 R157, desc[UR36][R12.64+0x9] ;  /* 0x000009240c9d7981 */ /* 0x004e24000c1e1100 */
[----:B0-----:R-:W-:-:S05]  /*5460*/  PRMT R9, R157, 0x8880, RZ ;  /* 0x000088809d097816 */ /* 0x001fca00000000ff */
[----:B------:R-:W-:-:S07]  /*5470*/  IMAD R22, R9, R156, RZ ;  /* 0x0000009c09167224 */ /* 0x000fce00078e02ff */
.L_x_177:
[----:B------:R-:W-:Y:S05]  /*5480*/  BSYNC B1 ;  /* 0x0000000000017941 */ /* 0x000fea0003800000 */
.L_x_176:
[----:B------:R-:W-:Y:S01]  /*5490*/  @!P4 IMAD R31, R31, R155, R22 ;  /* 0x0000009b1f1fc224 */ /* 0x000fe200078e0216 */
[----:B------:R-:W-:Y:S04]  /*54a0*/  BSSY B1, `(.L_x_178) ;  /* 0x0000006000017945 */ /* 0x000fe80003800000 */
[----:B------:R0:W-:Y:S01]  /*54b0*/  @!P4 STG.E.U8 desc[UR36][R10.64+0x9], R31 ;  /* 0x0000091f0a00c986 */ /* 0x0001e2000c101124 */
[----:B------:R-:W-:Y:S05]  /*54c0*/  @P3 BRA `(.L_x_179) ;  /* 0x00000000000c3947 */ /* 0x000fea0003800000 */
[----:B--2---:R-:W0:Y:S02]  /*54d0*/  LDG.E.U8 R157, desc[UR36][R4.64+0x10] ;  /* 0x00001024049d7981 */ /* 0x004e24000c1e1100 */
[----:B0-----:R-:W-:-:S05]  /*54e0*/  PRMT R9, R157, 0x8880, RZ ;  /* 0x000088809d097816 */ /* 0x001fca00000000ff */
[----:B------:R-:W-:-:S07]  /*54f0*/  IMAD R22, R9, R156, RZ ;  /* 0x0000009c09167224 */ /* 0x000fce00078e02ff */
.L_x_179:
[----:B------:R-:W-:Y:S05]  /*5500*/  BSYNC B1 ;  /* 0x0000000000017941 */ /* 0x000fea0003800000 */
.L_x_178:
[----:B0-----:R-:W-:Y:S01]  /*5510*/  @!P3 IMAD R9, R32, R155, R22 ;  /* 0x0000009b2009b224 */ /* 0x001fe200078e0216 */
[----:B------:R-:W-:Y:S04]  /*5520*/  BSSY B1, `(.L_x_180) ;  /* 0x0000006000017945 */ /* 0x000fe80003800000 */
[----:B------:R0:W-:Y:S01]  /*5530*/  @!P3 STG.E.U8 desc[UR36][R6.64+0x10], R9 ;  /* 0x000010090600b986 */ /* 0x0001e2000c101124 */
[----:B------:R-:W-:Y:S05]  /*5540*/  @P1 BRA `(.L_x_181) ;  /* 0x00000000000c1947 */ /* 0x000fea0003800000 */
[----:B--2---:R-:W0:Y:S02]  /*5550*/  LDG.E.U8 R157, desc[UR36][R4.64+0x11] ;  /* 0x00001124049d7981 */ /* 0x004e24000c1e1100 */
[----:B0-----:R-:W-:-:S05]  /*5560*/  PRMT R9, R157, 0x8880, RZ ;  /* 0x000088809d097816 */ /* 0x001fca00000000ff */
[----:B------:R-:W-:-:S07]  /*5570*/  IMAD R22, R9, R156, RZ ;  /* 0x0000009c09167224 */ /* 0x000fce00078e02ff */
.L_x_181:
[----:B------:R-:W-:Y:S05]  /*5580*/  BSYNC B1 ;  /* 0x0000000000017941 */ /* 0x000fea0003800000 */
.L_x_180:
        /* <DEDUP_REMOVED lines=11> */
.L_x_183:
[----:B------:R-:W-:Y:S05]  /*5640*/  BSYNC B1 ;  /* 0x0000000000017941 */ /* 0x000fea0003800000 */
.L_x_182:
[----:B0-----:R-:W-:Y:S01]  /*5650*/  @!P4 IMAD R9, R34, R155, R22 ;  /* 0x0000009b2209c224 */ /* 0x001fe200078e0216 */
[----:B------:R-:W-:Y:S04]  /*5660*/  BSSY B1, `(.L_x_184) ;  /* 0x0000006000017945 */ /* 0x000fe80003800000 */
[----:B------:R0:W-:Y:S01]  /*5670*/  @!P4 STG.E.U8 desc[UR36][R10.64+0x10], R9 ;  /* 0x000010090a00c986 */ /* 0x0001e2000c101124 */
[----:B------:R-:W-:Y:S05]  /*5680*/  @P3 BRA `(.L_x_185) ;  /* 0x00000000000c3947 */ /* 0x000fea0003800000 */
[----:B--2---:R-:W0:Y:S02]  /*5690*/  LDG.E.U8 R157, desc[UR36][R12.64+0x11] ;  /* 0x000011240c9d7981 */ /* 0x004e24000c1e1100 */
[----:B0-----:R-:W-:-:S05]  /*56a0*/  PRMT R9, R157, 0x8880, RZ ;  /* 0x000088809d097816 */ /* 0x001fca00000000ff */
[----:B------:R-:W-:-:S07]  /*56b0*/  IMAD R22, R9, R156, RZ ;  /* 0x0000009c09167224 */ /* 0x000fce00078e02ff */
.L_x_185:
[----:B------:R-:W-:Y:S05]  /*56c0*/  BSYNC B1 ;  /* 0x0000000000017941 */ /* 0x000fea0003800000 */
.L_x_184:
[----:B------:R-:W-:Y:S01]  /*56d0*/  @!P3 IMAD R35, R35, R155, R22 ;  /* 0x0000009b2323b224 */ /* 0x000fe200078e0216 */
[----:B------:R-:W-:Y:S04]  /*56e0*/  BSSY B1, `(.L_x_186) ;  /* 0x0000006000017945 */ /* 0x000fe80003800000 */
[----:B------:R0:W-:Y:S01]  /*56f0*/  @!P3 STG.E.U8 desc[UR36][R10.64+0x11], R35 ;  /* 0x000011230a00b986 */ /* 0x0001e2000c101124 */
[----:B------:R-:W-:Y:S05]  /*5700*/  @P5 BRA `(.L_x_187) ;  /* 0x00000000000c5947 */ /* 0x000fea0003800000 */
[----:B--2---:R-:W0:Y:S02]  /*5710*/  LDG.E.U8 R157, desc[UR36][R4.64+0x18] ;  /* 0x00001824049d7981 */ /* 0x004e24000c1e1100 */
[----:B0-----:R-:W-:-:S05]  /*5720*/  PRMT R9, R157, 0x8880, RZ ;  /* 0x000088809d097816 */ /* 0x001fca00000000ff */
[----:B------:R-:W-:-:S07]  /*5730*/  IMAD R22, R9, R156, RZ ;  /* 0x0000009c09167224 */ /* 0x000fce00078e02ff */
.L_x_187:
[----:B------:R-:W-:Y:S05]  /*5740*/  BSYNC B1 ;  /* 0x0000000000017941 */ /* 0x000fea0003800000 */
.L_x_186:
[----:B0-----:R-:W-:Y:S01]  /*5750*/  @!P5 IMAD R9, R36, R155, R22 ;  /* 0x0000009b2409d224 */ /* 0x001fe200078e0216 */
[----:B------:R-:W-:Y:S04]  /*5760*/  BSSY B1, `(.L_x_188) ;  /* 0x0000006000017945 */ /* 0x000fe80003800000 */
[----:B------:R0:W-:Y:S01]  /*5770*/  @!P5 STG.E.U8 desc[UR36][R6.64+0x18], R9 ;  /* 0x000018090600d986 */ /* 0x0001e2000c101124 */
[----:B------:R-:W-:Y:S05]  /*5780*/  @P1 BRA `(.L_x_189) ;  /* 0x00000000000c1947 */ /* 0x000fea0003800000 */
[----:B--2---:R-:W0:Y:S02]  /*5790*/  LDG.E.U8 R157, desc[UR36][R4.64+0x19] ;  /* 0x00001924049d7981 */ /* 0x004e24000c1e1100 */
[----:B0-----:R-:W-:-:S05]  /*57a0*/  PRMT R9, R157, 0x8880, RZ ;  /* 0x000088809d097816 */ /* 0x001fca00000000ff */
[----:B------:R-:W-:-:S07]  /*57b0*/  IMAD R22, R9, R156, RZ ;  /* 0x0000009c09167224 */ /* 0x000fce00078e02ff */
.L_x_189:
[----:B------:R-:W-:Y:S05]  /*57c0*/  BSYNC B1 ;  /* 0x0000000000017941 */ /* 0x000fea0003800000 */
.L_x_188:
        /* <DEDUP_REMOVED lines=11> */
.L_x_191:
[----:B------:R-:W-:Y:S05]  /*5880*/  BSYNC B1 ;  /* 0x0000000000017941 */ /* 0x000fea0003800000 */
.L_x_190:
[----:B0-----:R-:W-:Y:S01]  /*5890*/  @!P4 IMAD R9, R38, R155, R22 ;  /* 0x0000009b2609c224 */ /* 0x001fe200078e0216 */
[----:B------:R-:W-:Y:S04]  /*58a0*/  BSSY B1, `(.L_x_192) ;  /* 0x0000006000017945 */ /* 0x000fe80003800000 */
[----:B------:R0:W-:Y:S01]  /*58b0*/  @!P4 STG.E.U8 desc[UR36][R10.64+0x18], R9 ;  /* 0x000018090a00c986 */ /* 0x0001e2000c101124 */
[----:B------:R-:W-:Y:S05]  /*58c0*/  @P3 BRA `(.L_x_193) ;  /* 0x00000000000c3947 */ /* 0x000fea0003800000 */
[----:B--2---:R-:W0:Y:S02]  /*58d0*/  LDG.E.U8 R157, desc[UR36][R12.64+0x19] ;  /* 0x000019240c9d7981 */ /* 0x004e24000c1e1100 */
[----:B0-----:R-:W-:-:S05]  /*58e0*/  PRMT R9, R157, 0x8880, RZ ;  /* 0x000088809d097816 */ /* 0x001fca00000000ff */
[----:B------:R-:W-:-:S07]  /*58f0*/  IMAD R22, R9, R156, RZ ;  /* 0x0000009c09167224 */ /* 0x000fce00078e02ff */
.L_x_193:
[----:B------:R-:W-:Y:S05]  /*5900*/  BSYNC B1 ;  /* 0x0000000000017941 */ /* 0x000fea0003800000 */
.L_x_192:
[----:B------:R-:W-:Y:S01]  /*5910*/  @!P3 IMAD R39, R39, R155, R22 ;  /* 0x0000009b2727b224 */ /* 0x000fe200078e0216 */
[----:B------:R-:W-:Y:S04]  /*5920*/  BSSY B1, `(.L_x_194) ;  /* 0x0000006000017945 */ /* 0x000fe80003800000 */
[----:B------:R0:W-:Y:S01]  /*5930*/  @!P3 STG.E.U8 desc[UR36][R10.64+0x19], R39 ;  /* 0x000019270a00b986 */ /* 0x0001e2000c101124 */
[----:B------:R-:W-:Y:S05]  /*5940*/  @P5 BRA `(.L_x_195) ;  /* 0x00000000000c5947 */ /* 0x000fea0003800000 */
[----:B--2---:R-:W0:Y:S02]  /*5950*/  LDG.E.U8 R157, desc[UR36][R4.64+0x20] ;  /* 0x00002024049d7981 */ /* 0x004e24000c1e1100 */
[----:B0-----:R-:W-:-:S05]  /*5960*/  PRMT R9, R157, 0x8880, RZ ;  /* 0x000088809d097816 */ /* 0x001fca00000000ff */
[----:B------:R-:W-:-:S07]  /*5970*/  IMAD R22, R9, R156, RZ ;  /* 0x0000009c09167224 */ /* 0x000fce00078e02ff */
.L_x_195:
[----:B------:R-:W-:Y:S05]  /*5980*/  BSYNC B1 ;  /* 0x0000000000017941 */ /* 0x000fea0003800000 */
.L_x_194:
[----:B0-----:R-:W-:Y:S01]  /*5990*/  @!P5 IMAD R9, R40, R155, R22 ;  /* 0x0000009b2809d224 */ /* 0x001fe200078e0216 */
[----:B------:R-:W-:Y:S04]  /*59a0*/  BSSY B1, `(.L_x_196) ;  /* 0x0000006000017945 */ /* 0x000fe80003800000 */
[----:B------:R0:W-:Y:S01]  /*59b0*/  @!P5 STG.E.U8 desc[UR36][R6.64+0x20], R9 ;  /* 0x000020090600d986 */ /* 0x0001e2000c101124 */
[----:B------:R-:W-:Y:S05]  /*59c0*/  @P1 BRA `(.L_x_197) ;  /* 0x00000000000c1947 */ /* 0x000fea0003800000 */
[----:B--2---:R-:W0:Y:S02]  /*59d0*/  LDG.E.U8 R157, desc[UR36][R4.64+0x21] ;  /* 0x00002124049d7981 */ /* 0x004e24000c1e1100 */
[----:B0-----:R-:W-:-:S05]  /*59e0*/  PRMT R9, R157, 0x8880, RZ ;  /* 0x000088809d097816 */ /* 0x001fca00000000ff */
[----:B------:R-:W-:-:S07]  /*59f0*/  IMAD R22, R9, R156, RZ ;  /* 0x0000009c09167224 */ /* 0x000fce00078e02ff */
.L_x_197:
[----:B------:R-:W-:Y:S05]  /*5a00*/  BSYNC B1 ;  /* 0x0000000000017941 */ /* 0x000fea0003800000 */
.L_x_196:
        /* <DEDUP_REMOVED lines=11> */
.L_x_199:
[----:B------:R-:W-:Y:S05]  /*5ac0*/  BSYNC B1 ;  /* 0x0000000000017941 */ /* 0x000fea0003800000 */
.L_x_198:
[----:B0-----:R-:W-:Y:S01]  /*5ad0*/  @!P4 IMAD R9, R42, R155, R22 ;  /* 0x0000009b2a09c224 */ /* 0x001fe200078e0216 */
[----:B------:R-:W-:Y:S04]  /*5ae0*/  BSSY B1, `(.L_x_200) ;  /* 0x0000006000017945 */ /* 0x000fe80003800000 */
[----:B------:R0:W-:Y:S01]  /*5af0*/  @!P4 STG.E.U8 desc[UR36][R10.64+0x20], R9 ;  /* 0x000020090a00c986 */ /* 0x0001e2000c101124 */
[----:B------:R-:W-:Y:S05]  /*5b00*/  @P3 BRA `(.L_x_201) ;  /* 0x00000000000c3947 */ /* 0x000fea0003800000 */
[----:B--2---:R-:W0:Y:S02]  /*5b10*/  LDG.E.U8 R157, desc[UR36][R12.64+0x21] ;  /* 0x000021240c9d7981 */ /* 0x004e24000c1e1100 */
[----:B0-----:R-:W-:-:S05]  /*5b20*/  PRMT R9, R157, 0x8880, RZ ;  /* 0x000088809d097816 */ /* 0x001fca00000000ff */
[----:B------:R-:W-:-:S07]  /*5b30*/  IMAD R22, R9, R156, RZ ;  /* 0x0000009c09167224 */ /* 0x000fce00078e02ff */
.L_x_201:
[----:B------:R-:W-:Y:S05]  /*5b40*/  BSYNC B1 ;  /* 0x0000000000017941 */ /* 0x000fea0003800000 */
.L_x_200:
[----:B------:R-:W-:Y:S01]  /*5b50*/  @!P3 IMAD R43, R43, R155, R22 ;  /* 0x0000009b2b2bb224 */ /* 0x000fe200078e0216 */
[----:B------:R-:W-:Y:S04]  /*5b60*/  BSSY B1, `(.L_x_202) ;  /* 0x0000006000017945 */ /* 0x000fe80003800000 */
[----:B------:R0:W-:Y:S01]  /*5b70*/  @!P3 STG.E.U8 desc[UR36][R10.64+0x21], R43 ;  /* 0x0000212b0a00b986 */ /* 0x0001e2000c101124 */
[----:B------:R-:W-:Y:S05]  /*5b80*/  @P5 BRA `(.L_x_203) ;  /* 0x00000000000c5947 */ /* 0x000fea0003800000 */
[----:B--2---:R-:W0:Y:S02]  /*5b90*/  LDG.E.U8 R157, desc[UR36][R4.64+0x28] ;  /* 0x00002824049d7981 */ /* 0x004e24000c1e1100 */
[----:B0-----:R-:W-:-:S05]  /*5ba0*/  PRMT R9, R157, 0x8880, RZ ;  /* 0x000088809d097816 */ /* 0x001fca00000000ff */
[----:B------:R-:W-:-:S07]  /*5bb0*/  IMAD R22, R9, R156, RZ ;  /* 0x0000009c09167224 */ /* 0x000fce00078e02ff */
.L_x_203:
[----:B------:R-:W-:Y:S05]  /*5bc0*/  BSYNC B1 ;  /* 0x0000000000017941 */ /* 0x000fea0003800000 */
.L_x_202:
[----:B0-----:R-:W-:Y:S01]  /*5bd0*/  @!P5 IMAD R9, R44, R155, R22 ;  /* 0x0000009b2c09d224 */ /* 0x001fe200078e0216 */
[----:B------:R-:W-:Y:S04]  /*5be0*/  BSSY B1, `(.L_x_204) ;  /* 0x0000006000017945 */ /* 0x000fe80003800000 */
[----:B------:R0:W-:Y:S01]  /*5bf0*/  @!P5 STG.E.U8 desc[UR36][R6.64+0x28], R9 ;  /* 0x000028090600d986 */ /* 0x0001e2000c101124 */
[----:B------:R-:W-:Y:S05]  /*5c00*/  @P1 BRA `(.L_x_205) ;  /* 0x00000000000c1947 */ /* 0x000fea0003800000 */
[----:B--2---:R-:W0:Y:S02]  /*5c10*/  LDG.E.U8 R157, desc[UR36][R4.64+0x29] ;  /* 0x00002924049d7981 */ /* 0x004e24000c1e1100 */
[----:B0-----:R-:W-:-:S05]  /*5c20*/  PRMT R9, R157, 0x8880, RZ ;  /* 0x000088809d097816 */ /* 0x001fca00000000ff */
[----:B------:R-:W-:-:S07]  /*5c30*/  IMAD R22, R9, R156, RZ ;  /* 0x0000009c09167224 */ /* 0x000fce00078e02ff */
.L_x_205:
[----:B------:R-:W-:Y:S05]  /*5c40*/  BSYNC B1 ;  /* 0x0000000000017941 */ /* 0x000fea0003800000 */
.L_x_204:
        /* <DEDUP_REMOVED lines=11> */
.L_x_207:
[----:B------:R-:W-:Y:S05]  /*5d00*/  BSYNC B1 ;  /* 0x0000000000017941 */ /* 0x000fea0003800000 */
.L_x_206:
[----:B0-----:R-:W-:Y:S01]  /*5d10*/  @!P4 IMAD R9, R46, R155, R22 ;  /* 0x0000009b2e09c224 */ /* 0x001fe200078e0216 */
[----:B------:R-:W-:Y:S04]  /*5d20*/  BSSY B1, `(.L_x_208) ;  /* 0x0000006000017945 */ /* 0x000fe80003800000 */
[----:B------:R0:W-:Y:S01]  /*5d30*/  @!P4 STG.E.U8 desc[UR36][R10.64+0x28], R9 ;  /* 0x000028090a00c986 */ /* 0x0001e2000c101124 */
[----:B------:R-:W-:Y:S05]  /*5d40*/  @P3 BRA `(.L_x_209) ;  /* 0x00000000000c3947 */ /* 0x000fea0003800000 */
[----:B--2---:R-:W0:Y:S02]  /*5d50*/  LDG.E.U8 R157, desc[UR36][R12.64+0x29] ;  /* 0x000029240c9d7981 */ /* 0x004e24000c1e1100 */
[----:B0-----:R-:W-:-:S05]  /*5d60*/  PRMT R9, R157, 0x8880, RZ ;  /* 0x000088809d097816 */ /* 0x001fca00000000ff */
[----:B------:R-:W-:-:S07]  /*5d70*/  IMAD R22, R9, R156, RZ ;  /* 0x0000009c09167224 */ /* 0x000fce00078e02ff */
.L_x_209:
[----:B------:R-:W-:Y:S05]  /*5d80*/  BSYNC B1 ;  /* 0x0000000000017941 */ /* 0x000fea0003800000 */
.L_x_208:
[----:B------:R-:W-:Y:S01]  /*5d90*/  @!P3 IMAD R47, R47, R155, R22 ;  /* 0x0000009b2f2fb224 */ /* 0x000fe200078e0216 */
[----:B------:R-:W-:Y:S04]  /*5da0*/  BSSY B1, `(.L_x_210) ;  /* 0x0000006000017945 */ /* 0x000fe80003800000 */
[----:B------:R0:W-:Y:S01]  /*5db0*/  @!P3 STG.E.U8 desc[UR36][R10.64+0x29], R47 ;  /* 0x0000292f0a00b986 */ /* 0x0001e2000c101124 */
[----:B------:R-:W-:Y:S05]  /*5dc0*/  @P5 BRA `(.L_x_211) ;  /* 0x00000000000c5947 */ /* 0x000fea0003800000 */
[----:B--2---:R-:W0:Y:S02]  /*5dd0*/  LDG.E.U8 R157, desc[UR36][R4.64+0x30] ;  /* 0x00003024049d7981 */ /* 0x004e24000c1e1100 */
[----:B0-----:R-:W-:-:S05]  /*5de0*/  PRMT R9, R157, 0x8880, RZ ;  /* 0x000088809d097816 */ /* 0x001fca00000000ff */
[----:B------:R-:W-:-:S07]  /*5df0*/  IMAD R22, R9, R156, RZ ;  /* 0x0000009c09167224 */ /* 0x000fce00078e02ff */
.L_x_211:
[----:B------:R-:W-:Y:S05]  /*5e00*/  BSYNC B1 ;  /* 0x0000000000017941 */ /* 0x000fea0003800000 */
.L_x_210:
[----:B0-----:R-:W-:Y:S01]  /*5e10*/  @!P5 IMAD R9, R48, R155, R22 ;  /* 0x0000009b3009d224 */ /* 0x001fe200078e0216 */
[----:B------:R-:W-:Y:S04]  /*5e20*/  BSSY B1, `(.L_x_212) ;  /* 0x0000006000017945 */ /* 0x000fe80003800000 */
[----:B------:R0:W-:Y:S01]  /*5e30*/  @!P5 STG.E.U8 desc[UR36][R6.64+0x30], R9 ;  /* 0x000030090600d986 */ /* 0x0001e2000c101124 */
[----:B------:R-:W-:Y:S05]  /*5e40*/  @P1 BRA `(.L_x_213) ;  /* 0x00000000000c1947 */ /* 0x000fea0003800000 */
[----:B--2---:R-:W0:Y:S02]  /*5e50*/  LDG.E.U8 R157, desc[UR36][R4.64+0x31] ;  /* 0x00003124049d7981 */ /* 0x004e24000c1e1100 */
[----:B0-----:R-:W-:-:S05]  /*5e60*/  PRMT R9, R157, 0x8880, RZ ;  /* 0x000088809d097816 */ /* 0x001fca00000000ff */
[----:B------:R-:W-:-:S07]  /*5e70*/  IMAD R22, R9, R156, RZ ;  /* 0x0000009c09167224 */ /* 0x000fce00078e02ff */
.L_x_213:
[----:B------:R-:W-:Y:S05]  /*5e80*/  BSYNC B1 ;  /* 0x0000000000017941 */ /* 0x000fea0003800000 */
.L_x_212:
        /* <DEDUP_REMOVED lines=11> */
.L_x_215:
[----:B------:R-:W-:Y:S05]  /*5f40*/  BSYNC B1 ;  /* 0x0000000000017941 */ /* 0x000fea0003800000 */
.L_x_214:
[----:B0-----:R-:W-:Y:S01]  /*5f50*/  @!P4 IMAD R9, R50, R155, R22 ;  /* 0x0000009b3209c224 */ /* 0x001fe200078e0216 */
[----:B------:R-:W-:Y:S04]  /*5f60*/  BSSY B1, `(.L_x_216) ;  /* 0x0000006000017945 */ /* 0x000fe80003800000 */
[----:B------:R0:W-:Y:S01]  /*5f70*/  @!P4 STG.E.U8 desc[UR36][R10.64+0x30], R9 ;  /* 0x000030090a00c986 */ /* 0x0001e2000c101124 */
[----:B------:R-:W-:Y:S05]  /*5f80*/  @P3 BRA `(.L_x_217) ;  /* 0x00000000000c3947 */ /* 0x000fea0003800000 */
[----:B--2---:R-:W0:Y:S02]  /*5f90*/  LDG.E.U8 R157, desc[UR36][R12.64+0x31] ;  /* 0x000031240c9d7981 */ /* 0x004e24000c1e1100 */
[----:B0-----:R-:W-:-:S05]  /*5fa0*/  PRMT R9, R157, 0x8880, RZ ;  /* 0x000088809d097816 */ /* 0x001fca00000000ff */
[----:B------:R-:W-:-:S07]  /*5fb0*/  IMAD R22, R9, R156, RZ ;  /* 0x0000009c09167224 */ /* 0x000fce00078e02ff */
.L_x_217:
[----:B------:R-:W-:Y:S05]  /*5fc0*/  BSYNC B1 ;  /* 0x0000000000017941 */ /* 0x000fea0003800000 */
.L_x_216:
[----:B------:R-:W-:Y:S01]  /*5fd0*/  @!P3 IMAD R51, R51, R155, R22 ;  /* 0x0000009b3333b224 */ /* 0x000fe200078e0216 */
[----:B------:R-:W-:Y:S04]  /*5fe0*/  BSSY B1, `(.L_x_218) ;  /* 0x0000006000017945 */ /* 0x000fe80003800000 */
[----:B------:R0:W-:Y:S01]  /*5ff0*/  @!P3 STG.E.U8 desc[UR36][R10.64+0x31], R51 ;  /* 0x000031330a00b986 */ /* 0x0001e2000c101124 */
[----:B------:R-:W-:Y:S05]  /*6000*/  @P5 BRA `(.L_x_219) ;  /* 0x00000000000c5947 */ /* 0x000fea0003800000 */
[----:B--2---:R-:W0:Y:S02]  /*6010*/  LDG.E.U8 R157, desc[UR36][R4.64+0x38] ;  /* 0x00003824049d7981 */ /* 0x004e24000c1e1100 */
[----:B0-----:R-:W-:-:S05]  /*6020*/  PRMT R9, R157, 0x8880, RZ ;  /* 0x000088809d097816 */ /* 0x001fca00000000ff */
[----:B------:R-:W-:-:S07]  /*6030*/  IMAD R22, R9, R156, RZ ;  /* 0x0000009c09167224 */ /* 0x000fce00078e02ff */
.L_x_219:
[----:B------:R-:W-:Y:S05]  /*6040*/  BSYNC B1 ;  /* 0x0000000000017941 */ /* 0x000fea0003800000 */
.L_x_218:
[----:B0-----:R-:W-:Y:S01]  /*6050*/  @!P5 IMAD R9, R52, R155, R22 ;  /* 0x0000009b3409d224 */ /* 0x001fe200078e0216 */
[----:B------:R-:W-:Y:S04]  /*6060*/  BSSY B1, `(.L_x_220) ;  /* 0x0000006000017945 */ /* 0x000fe80003800000 */
[----:B------:R0:W-:Y:S01]  /*6070*/  @!P5 STG.E.U8 desc[UR36][R6.64+0x38], R9 ;  /* 0x000038090600d986 */ /* 0x0001e2000c101124 */
[----:B------:R-:W-:Y:S05]  /*6080*/  @P1 BRA `(.L_x_221) ;  /* 0x00000000000c1947 */ /* 0x000fea0003800000 */
[----:B--2---:R-:W0:Y:S02]  /*6090*/  LDG.E.U8 R157, desc[UR36][R4.64+0x39] ;  /* 0x00003924049d7981 */ /* 0x004e24000c1e1100 */
[----:B0-----:R-:W-:-:S05]  /*60a0*/  PRMT R9, R157, 0x8880, RZ ;  /* 0x000088809d097816 */ /* 0x001fca00000000ff */
[----:B------:R-:W-:-:S07]  /*60b0*/  IMAD R22, R9, R156, RZ ;  /* 0x0000009c09167224 */ /* 0x000fce00078e02ff */
.L_x_221:
[----:B------:R-:W-:Y:S05]  /*60c0*/  BSYNC B1 ;  /* 0x0000000000017941 */ /* 0x000fea0003800000 */
.L_x_220:
        /* <DEDUP_REMOVED lines=11> */
.L_x_223:
[----:B------:R-:W-:Y:S05]  /*6180*/  BSYNC B1 ;  /* 0x0000000000017941 */ /* 0x000fea0003800000 */
.L_x_222:
[----:B0-----:R-:W-:Y:S01]  /*6190*/  @!P4 IMAD R9, R54, R155, R22 ;  /* 0x0000009b3609c224 */ /* 0x001fe200078e0216 */
[----:B------:R-:W-:Y:S04]  /*61a0*/  BSSY B1, `(.L_x_224) ;  /* 0x0000006000017945 */ /* 0x000fe80003800000 */
[----:B------:R0:W-:Y:S01]  /*61b0*/  @!P4 STG.E.U8 desc[UR36][R10.64+0x38], R9 ;  /* 0x000038090a00c986 */ /* 0x0001e2000c101124 */
[----:B------:R-:W-:Y:S05]  /*61c0*/  @P3 BRA `(.L_x_225) ;  /* 0x00000000000c3947 */ /* 0x000fea0003800000 */
[----:B--2---:R-:W0:Y:S02]  /*61d0*/  LDG.E.U8 R157, desc[UR36][R12.64+0x39] ;  /* 0x000039240c9d7981 */ /* 0x004e24000c1e1100 */
[----:B0-----:R-:W-:-:S05]  /*61e0*/  PRMT R9, R157, 0x8880, RZ ;  /* 0x000088809d097816 */ /* 0x001fca00000000ff */
[----:B------:R-:W-:-:S07]  /*61f0*/  IMAD R22, R9, R156, RZ ;  /* 0x0000009c09167224 */ /* 0x000fce00078e02ff */
.L_x_225:
[----:B------:R-:W-:Y:S05]  /*6200*/  BSYNC B1 ;  /* 0x0000000000017941 */ /* 0x000fea0003800000 */
.L_x_224:
[----:B------:R-:W-:Y:S01]  /*6210*/  @!P3 IMAD R55, R55, R155, R22 ;  /* 0x0000009b3737b224 */ /* 0x000fe200078e0216 */
[----:B------:R-:W-:Y:S04]  /*6220*/  BSSY B1, `(.L_x_226) ;  /* 0x0000006000017945 */ /* 0x000fe80003800000 */
[----:B------:R0:W-:Y:S01]  /*6230*/  @!P3 STG.E.U8 desc[UR36][R10.64+0x39], R55 ;  /* 0x000039370a00b986 */ /* 0x0001e2000c101124 */
[----:B------:R-:W-:Y:S05]  /*6240*/  @P5 BRA `(.L_x_227) ;  /* 0x00000000000c5947 */ /* 0x000fea0003800000 */
[----:B--2---:R-:W0:Y:S02]  /*6250*/  LDG.E.U8 R157, desc[UR36][R4.64+0x40] ;  /* 0x00004024049d7981 */ /* 0x004e24000c1e1100 */
[----:B0-----:R-:W-:-:S05]  /*6260*/  PRMT R9, R157, 0x8880, RZ ;  /* 0x000088809d097816 */ /* 0x001fca00000000ff */
[----:B------:R-:W-:-:S07]  /*6270*/  IMAD R22, R9, R156, RZ ;  /* 0x0000009c09167224 */ /* 0x000fce00078e02ff */
.L_x_227:
[----:B------:R-:W-:Y:S05]  /*6280*/  BSYNC B1 ;  /* 0x0000000000017941 */ /* 0x000fea0003800000 */
.L_x_226:
[----:B0-----:R-:W-:Y:S01]  /*6290*/  @!P5 IMAD R9, R56, R155, R22 ;  /* 0x0000009b3809d224 */ /* 0x001fe200078e0216 */
[----:B------:R-:W-:Y:S04]  /*62a0*/  BSSY B1, `(.L_x_228) ;  /* 0x0000006000017945 */ /* 0x000fe80003800000 */
[----:B------:R0:W-:Y:S01]  /*62b0*/  @!P5 STG.E.U8 desc[UR36][R6.64+0x40], R9 ;  /* 0x000040090600d986 */ /* 0x0001e2000c101124 */
[----:B------:R-:W-:Y:S05]  /*62c0*/  @P1 BRA `(.L_x_229) ;  /* 0x00000000000c1947 */ /* 0x000fea0003800000 */
[----:B--2---:R-:W0:Y:S02]  /*62d0*/  LDG.E.U8 R157, desc[UR36][R4.64+0x41] ;  /* 0x00004124049d7981 */ /* 0x004e24000c1e1100 */
[----:B0-----:R-:W-:-:S05]  /*62e0*/  PRMT R9, R157, 0x8880, RZ ;  /* 0x000088809d097816 */ /* 0x001fca00000000ff */
[----:B------:R-:W-:-:S07]  /*62f0*/  IMAD R22, R9, R156, RZ ;  /* 0x0000009c09167224 */ /* 0x000fce00078e02ff */
.L_x_229:
[----:B------:R-:W-:Y:S05]  /*6300*/  BSYNC B1 ;  /* 0x0000000000017941 */ /* 0x000fea0003800000 */
.L_x_228:
        /* <DEDUP_REMOVED lines=11> */
.L_x_231:
[----:B------:R-:W-:Y:S05]  /*63c0*/  BSYNC B1 ;  /* 0x0000000000017941 */ /* 0x000fea0003800000 */
.L_x_230:
[----:B0-----:R-:W-:Y:S01]  /*63d0*/  @!P4 IMAD R9, R58, R155, R22 ;  /* 0x0000009b3a09c224 */ /* 0x001fe200078e0216 */
[----:B------:R-:W-:Y:S04]  /*63e0*/  BSSY B1, `(.L_x_232) ;  /* 0x0000006000017945 */ /* 0x000fe80003800000 */
[----:B------:R0:W-:Y:S01]  /*63f0*/  @!P4 STG.E.U8 desc[UR36][R10.64+0x40], R9 ;  /* 0x000040090a00c986 */ /* 0x0001e2000c101124 */
[----:B------:R-:W-:Y:S05]  /*6400*/  @P3 BRA `(.L_x_233) ;  /* 0x00000000000c3947 */ /* 0x000fea0003800000 */
[----:B--2---:R-:W0:Y:S02]  /*6410*/  LDG.E.U8 R157, desc[UR36][R12.64+0x41] ;  /* 0x000041240c9d7981 */ /* 0x004e24000c1e1100 */
[----:B0-----:R-:W-:-:S05]  /*6420*/  PRMT R9, R157, 0x8880, RZ ;  /* 0x000088809d097816 */ /* 0x001fca00000000ff */
[----:B------:R-:W-:-:S07]  /*6430*/  IMAD R22, R9, R156, RZ ;  /* 0x0000009c09167224 */ /* 0x000fce00078e02ff */
.L_x_233:
[----:B------:R-:W-:Y:S05]  /*6440*/  BSYNC B1 ;  /* 0x0000000000017941 */ /* 0x000fea0003800000 */
.L_x_232:
[----:B------:R-:W-:Y:S01]  /*6450*/  @!P3 IMAD R59, R59, R155, R22 ;  /* 0x0000009b3b3bb224 */ /* 0x000fe200078e0216 */
[----:B------:R-:W-:Y:S04]  /*6460*/  BSSY B1, `(.L_x_234) ;  /* 0x0000006000017945 */ /* 0x000fe80003800000 */
[----:B------:R0:W-:Y:S01]  /*6470*/  @!P3 STG.E.U8 desc[UR36][R10.64+0x41], R59 ;  /* 0x0000413b0a00b986 */ /* 0x0001e2000c101124 */
[----:B------:R-:W-:Y:S05]  /*6480*/  @P5 BRA `(.L_x_235) ;  /* 0x00000000000c5947 */ /* 0x000fea0003800000 */
[----:B--2---:R-:W0:Y:S02]  /*6490*/  LDG.E.U8 R157, desc[UR36][R4.64+0x48] ;  /* 0x00004824049d7981 */ /* 0x004e24000c1e1100 */
[----:B0-----:R-:W-:-:S05]  /*64a0*/  PRMT R9, R157, 0x8880, RZ ;  /* 0x000088809d097816 */ /* 0x001fca00000000ff */
[----:B------:R-:W-:-:S07]  /*64b0*/  IMAD R22, R9, R156, RZ ;  /* 0x0000009c09167224 */ /* 0x000fce00078e02ff */
.L_x_235:
[----:B------:R-:W-:Y:S05]  /*64c0*/  BSYNC B1 ;  /* 0x0000000000017941 */ /* 0x000fea0003800000 */
.L_x_234:
[----:B0-----:R-:W-:Y:S01]  /*64d0*/  @!P5 IMAD R9, R60, R155, R22 ;  /* 0x0000009b3c09d224 */ /* 0x001fe200078e0216 */
[----:B------:R-:W-:Y:S04]  /*64e0*/  BSSY B1, `(.L_x_236) ;  /* 0x0000006000017945 */ /* 0x000fe80003800000 */
[----:B------:R0:W-:Y:S01]  /*64f0*/  @!P5 STG.E.U8 desc[UR36][R6.64+0x48], R9 ;  /* 0x000048090600d986 */ /* 0x0001e2000c101124 */
[----:B------:R-:W-:Y:S05]  /*6500*/  @P1 BRA `(.L_x_237) ;  /* 0x00000000000c1947 */ /* 0x000fea0003800000 */
[----:B--2---:R-:W0:Y:S02]  /*6510*/  LDG.E.U8 R157, desc[UR36][R4.64+0x49] ;  /* 0x00004924049d7981 */ /* 0x004e24000c1e1100 */
[----:B0-----:R-:W-:-:S05]  /*6520*/  PRMT R9, R157, 0x8880, RZ ;  /* 0x000088809d097816 */ /* 0x001fca00000000ff */
[----:B------:R-:W-:-:S07]  /*6530*/  IMAD R22, R9, R156, RZ ;  /* 0x0000009c09167224 */ /* 0x000fce00078e02ff */
.L_x_237:
[----:B------:R-:W-:Y:S05]  /*6540*/  BSYNC B1 ;  /* 0x0000000000017941 */ /* 0x000fea0003800000 */
.L_x_236:
        /* <DEDUP_REMOVED lines=11> */
.L_x_239:
[----:B------:R-:W-:Y:S05]  /*6600*/  BSYNC B1 ;  /* 0x0000000000017941 */ /* 0x000fea0003800000 */
.L_x_238:
[----:B0-----:R-:W-:Y:S01]  /*6610*/  @!P4 IMAD R9, R62, R155, R22 ;  /* 0x0000009b3e09c224 */ /* 0x001fe200078e0216 */
[----:B------:R-:W-:Y:S04]  /*6620*/  BSSY B1, `(.L_x_240) ;  /* 0x0000006000017945 */ /* 0x000fe80003800000 */
[----:B------:R0:W-:Y:S01]  /*6630*/  @!P4 STG.E.U8 desc[UR36][R10.64+0x48], R9 ;  /* 0x000048090a00c986 */ /* 0x0001e2000c101124 */
[----:B------:R-:W-:Y:S05]  /*6640*/  @P3 BRA `(.L_x_241) ;  /* 0x00000000000c3947 */ /* 0x000fea0003800000 */
[----:B--2---:R-:W0:Y:S02]  /*6650*/  LDG.E.U8 R157, desc[UR36][R12.64+0x49] ;  /* 0x000049240c9d7981 */ /* 0x004e24000c1e1100 */
[----:B0-----:R-:W-:-:S05]  /*6660*/  PRMT R9, R157, 0x8880, RZ ;  /* 0x000088809d097816 */ /* 0x001fca00000000ff */
[----:B------:R-:W-:-:S07]  /*6670*/  IMAD R22, R9, R156, RZ ;  /* 0x0000009c09167224 */ /* 0x000fce00078e02ff */
.L_x_241:
[----:B------:R-:W-:Y:S05]  /*6680*/  BSYNC B1 ;  /* 0x0000000000017941 */ /* 0x000fea0003800000 */
.L_x_240:
[----:B------:R-:W-:Y:S01]  /*6690*/  @!P3 IMAD R63, R63, R155, R22 ;  /* 0x0000009b3f3fb224 */ /* 0x000fe200078e0216 */
[----:B------:R-:W-:Y:S04]  /*66a0*/  BSSY B1, `(.L_x_242) ;  /* 0x0000006000017945 */ /* 0x000fe80003800000 */
[----:B------:R0:W-:Y:S01]  /*66b0*/  @!P3 STG.E.U8 desc[UR36][R10.64+0x49], R63 ;  /* 0x0000493f0a00b986 */ /* 0x0001e2000c101124 */
[----:B------:R-:W-:Y:S05]  /*66c0*/  @P5 BRA `(.L_x_243) ;  /* 0x00000000000c5947 */ /* 0x000fea0003800000 */
[----:B--2---:R-:W0:Y:S02]  /*66d0*/  LDG.E.U8 R157, desc[UR36][R4.64+0x50] ;  /* 0x00005024049d7981 */ /* 0x004e24000c1e1100 */
[----:B0-----:R-:W-:-:S05]  /*66e0*/  PRMT R9, R157, 0x8880, RZ ;  /* 0x000088809d097816 */ /* 0x001fca00000000ff */
[----:B------:R-:W-:-:S07]  /*66f0*/  IMAD R22, R9, R156, RZ ;  /* 0x0000009c09167224 */ /* 0x000fce00078e02ff */
.L_x_243:
[----:B------:R-:W-:Y:S05]  /*6700*/  BSYNC B1 ;  /* 0x0000000000017941 */ /* 0x000fea0003800000 */
.L_x_242:
[----:B0-----:R-:W-:Y:S01]  /*6710*/  @!P5 IMAD R9, R64, R155, R22 ;  /* 0x0000009b4009d224 */ /* 0x001fe200078e0216 */
[----:B------:R-:W-:Y:S04]  /*6720*/  BSSY B1, `(.L_x_244) ;  /* 0x0000006000017945 */ /* 0x000fe80003800000 */
[----:B------:R0:W-:Y:S01]  /*6730*/  @!P5 STG.E.U8 desc[UR36][R6.64+0x50], R9 ;  /* 0x000050090600d986 */ /* 0x0001e2000c101124 */
[----:B------:R-:W-:Y:S05]  /*6740*/  @P1 BRA `(.L_x_245) ;  /* 0x00000000000c1947 */ /* 0x000fea0003800000 */
[----:B--2---:R-:W0:Y:S02]  /*6750*/  LDG.E.U8 R157, desc[UR36][R4.64+0x51] ;  /* 0x00005124049d7981 */ /* 0x004e24000c1e1100 */
[----:B0-----:R-:W-:-:S05]  /*6760*/  PRMT R9, R157, 0x8880, RZ ;  /* 0x000088809d097816 */ /* 0x001fca00000000ff */
[----:B------:R-:W-:-:S07]  /*6770*/  IMAD R22, R9, R156, RZ ;  /* 0x0000009c09167224 */ /* 0x000fce00078e02ff */
.L_x_245:
[----:B------:R-:W-:Y:S05]  /*6780*/  BSYNC B1 ;  /* 0x0000000000017941 */ /* 0x000fea0003800000 */
.L_x_244:
        /* <DEDUP_REMOVED lines=11> */
.L_x_247:
[----:B------:R-:W-:Y:S05]  /*6840*/  BSYNC B1 ;  /* 0x0000000000017941 */ /* 0x000fea0003800000 */
.L_x_246:
[----:B0-----:R-:W-:Y:S01]  /*6850*/  @!P4 IMAD R9, R66, R155, R22 ;  /* 0x0000009b4209c224 */ /* 0x001fe200078e0216 */
[----:B------:R-:W-:Y:S04]  /*6860*/  BSSY B1, `(.L_x_248) ;  /* 0x0000006000017945 */ /* 0x000fe80003800000 */
[----:B------:R0:W-:Y:S01]  /*6870*/  @!P4 STG.E.U8 desc[UR36][R10.64+0x50], R9 ;  /* 0x000050090a00c986 */ /* 0x0001e2000c101124 */
[----:B------:R-:W-:Y:S05]  /*6880*/  @P3 BRA `(.L_x_249) ;  /* 0x00000000000c3947 */ /* 0x000fea0003800000 */
[----:B--2---:R-:W0:Y:S02]  /*6890*/  LDG.E.U8 R157, desc[UR36][R12.64+0x51] ;  /* 0x000051240c9d7981 */ /* 0x004e24000c1e1100 */
[----:B0-----:R-:W-:-:S05]  /*68a0*/  PRMT R9, R157, 0x8880, RZ ;  /* 0x000088809d097816 */ /* 0x001fca00000000ff */
[----:B------:R-:W-:-:S07]  /*68b0*/  IMAD R22, R9, R156, RZ ;  /* 0x0000009c09167224 */ /* 0x000fce00078e02ff */
.L_x_249:
[----:B------:R-:W-:Y:S05]  /*68c0*/  BSYNC B1 ;  /* 0x0000000000017941 */ /* 0x000fea0003800000 */
.L_x_248:
[----:B------:R-:W-:Y:S01]  /*68d0*/  @!P3 IMAD R67, R67, R155, R22 ;  /* 0x0000009b4343b224 */ /* 0x000fe200078e0216 */
[----:B------:R-:W-:Y:S04]  /*68e0*/  BSSY B1, `(.L_x_250) ;  /* 0x0000006000017945 */ /* 0x000fe80003800000 */
[----:B------:R0:W-:Y:S01]  /*68f0*/  @!P3 STG.E.U8 desc[UR36][R10.64+0x51], R67 ;  /* 0x000051430a00b986 */ /* 0x0001e2000c101124 */
[----:B------:R-:W-:Y:S05]  /*6900*/  @P5 BRA `(.L_x_251) ;  /* 0x00000000000c5947 */ /* 0x000fea0003800000 */
[----:B--2---:R-:W0:Y:S02]  /*6910*/  LDG.E.U8 R157, desc[UR36][R4.64+0x58] ;  /* 0x00005824049d7981 */ /* 0x004e24000c1e1100 */
[----:B0-----:R-:W-:-:S05]  /*6920*/  PRMT R9, R157, 0x8880, RZ ;  /* 0x000088809d097816 */ /* 0x001fca00000000ff */
[----:B------:R-:W-:-:S07]  /*6930*/  IMAD R22, R9, R156, RZ ;  /* 0x0000009c09167224 */ /* 0x000fce00078e02ff */
.L_x_251:
[----:B------:R-:W-:Y:S05]  /*6940*/  BSYNC B1 ;  /* 0x0000000000017941 */ /* 0x000fea0003800000 */
.L_x_250:
[----:B0-----:R-:W-:Y:S01]  /*6950*/  @!P5 IMAD R9, R68, R155, R22 ;  /* 0x0000009b4409d224 */ /* 0x001fe200078e0216 */
[----:B------:R-:W-:Y:S04]  /*6960*/  BSSY B1, `(.L_x_252) ;  /* 0x0000006000017945 */ /* 0x000fe80003800000 */
[----:B------:R0:W-:Y:S01]  /*6970*/  @!P5 STG.E.U8 desc[UR36][R6.64+0x58], R9 ;  /* 0x000058090600d986 */ /* 0x0001e2000c101124 */
[----:B------:R-:W-:Y:S05]  /*6980*/  @P1 BRA `(.L_x_253) ;  /* 0x00000000000c1947 */ /* 0x000fea0003800000 */
[----:B--2---:R-:W0:Y:S02]  /*6990*/  LDG.E.U8 R157, desc[UR36][R4.64+0x59] ;  /* 0x00005924049d7981 */ /* 0x004e24000c1e1100 */
[----:B0-----:R-:W-:-:S05]  /*69a0*/  PRMT R9, R157, 0x8880, RZ ;  /* 0x000088809d097816 */ /* 0x001fca00000000ff */
[----:B------:R-:W-:-:S07]  /*69b0*/  IMAD R22, R9, R156, RZ ;  /* 0x0000009c09167224 */ /* 0x000fce00078e02ff */
.L_x_253:
[----:B------:R-:W-:Y:S05]  /*69c0*/  BSYNC B1 ;  /* 0x0000000000017941 */ /* 0x000fea0003800000 */
.L_x_252:
        /* <DEDUP_REMOVED lines=11> */
.L_x_255:
[----:B------:R-:W-:Y:S05]  /*6a80*/  BSYNC B1 ;  /* 0x0000000000017941 */ /* 0x000fea0003800000 */
.L_x_254:
[----:B0-----:R-:W-:Y:S01]  /*6a90*/  @!P4 IMAD R9, R70, R155, R22 ;  /* 0x0000009b4609c224 */ /* 0x001fe200078e0216 */
[----:B------:R-:W-:Y:S04]  /*6aa0*/  BSSY B1, `(.L_x_256) ;  /* 0x0000006000017945 */ /* 0x000fe80003800000 */
[----:B------:R0:W-:Y:S01]  /*6ab0*/  @!P4 STG.E.U8 desc[UR36][R10.64+0x58], R9 ;  /* 0x000058090a00c986 */ /* 0x0001e2000c101124 */
[----:B------:R-:W-:Y:S05]  /*6ac0*/  @P3 BRA `(.L_x_257) ;  /* 0x00000000000c3947 */ /* 0x000fea0003800000 */
[----:B--2---:R-:W0:Y:S02]  /*6ad0*/  LDG.E.U8 R157, desc[UR36][R12.64+0x59] ;  /* 0x000059240c9d7981 */ /* 0x004e24000c1e1100 */
[----:B0-----:R-:W-:-:S05]  /*6ae0*/  PRMT R9, R157, 0x8880, RZ ;  /* 0x000088809d097816 */ /* 0x001fca00000000ff */
[----:B------:R-:W-:-:S07]  /*6af0*/  IMAD R22, R9, R156, RZ ;  /* 0x0000009c09167224 */ /* 0x000fce00078e02ff */
.L_x_257:
[----:B------:R-:W-:Y:S05]  /*6b00*/  BSYNC B1 ;  /* 0x0000000000017941 */ /* 0x000fea0003800000 */
.L_x_256:
[----:B------:R-:W-:Y:S01]  /*6b10*/  @!P3 IMAD R71, R71, R155, R22 ;  /* 0x0000009b4747b224 */ /* 0x000fe200078e0216 */
[----:B------:R-:W-:Y:S04]  /*6b20*/  BSSY B1, `(.L_x_258) ;  /* 0x0000006000017945 */ /* 0x000fe80003800000 */
[----:B------:R0:W-:Y:S01]  /*6b30*/  @!P3 STG.E.U8 desc[UR36][R10.64+0x59], R71 ;  /* 0x000059470a00b986 */ /* 0x0001e2000c101124 */
[----:B------:R-:W-:Y:S05]  /*6b40*/  @P5 BRA `(.L_x_259) ;  /* 0x00000000000c5947 */ /* 0x000fea0003800000 */
[----:B--2---:R-:W0:Y:S02]  /*6b50*/  LDG.E.U8 R157, desc[UR36][R4.64+0x60] ;  /* 0x00006024049d7981 */ /* 0x004e24000c1e1100 */
[----:B0-----:R-:W-:-:S05]  /*6b60*/  PRMT R9, R157, 0x8880, RZ ;  /* 0x000088809d097816 */ /* 0x001fca00000000ff */
[----:B------:R-:W-:-:S07]  /*6b70*/  IMAD R22, R9, R156, RZ ;  /* 0x0000009c09167224 */ /* 0x000fce00078e02ff */
.L_x_259:
[----:B------:R-:W-:Y:S05]  /*6b80*/  BSYNC B1 ;  /* 0x0000000000017941 */ /* 0x000fea0003800000 */
.L_x_258:
[----:B0-----:R-:W-:Y:S01]  /*6b90*/  @!P5 IMAD R9, R72, R155, R22 ;  /* 0x0000009b4809d224 */ /* 0x001fe200078e0216 */
[----:B------:R-:W-:Y:S04]  /*6ba0*/  BSSY B1, `(.L_x_260) ;  /* 0x0000006000017945 */ /* 0x000fe80003800000 */
[----:B------:R0:W-:Y:S01]  /*6bb0*/  @!P5 STG.E.U8 desc[UR36][R6.64+0x60], R9 ;  /* 0x000060090600d986 */ /* 0x0001e2000c101124 */
[----:B------:R-:W-:Y:S05]  /*6bc0*/  @P1 BRA `(.L_x_261) ;  /* 0x00000000000c1947 */ /* 0x000fea0003800000 */
[----:B--2---:R-:W0:Y:S02]  /*6bd0*/  LDG.E.U8 R157, desc[UR36][R4.64+0x61] ;  /* 0x00006124049d7981 */ /* 0x004e24000c1e1100 */
[----:B0-----:R-:W-:-:S05]  /*6be0*/  PRMT R9, R157, 0x8880, RZ ;  /* 0x000088809d097816 */ /* 0x001fca00000000ff */
[----:B------:R-:W-:-:S07]  /*6bf0*/  IMAD R22, R9, R156, RZ ;  /* 0x0000009c09167224 */ /* 0x000fce00078e02ff */
.L_x_261:
[----:B------:R-:W-:Y:S05]  /*6c00*/  BSYNC B1 ;  /* 0x0000000000017941 */ /* 0x000fea0003800000 */
.L_x_260:
        /* <DEDUP_REMOVED lines=11> */
.L_x_263:
[----:B------:R-:W-:Y:S05]  /*6cc0*/  BSYNC B1 ;  /* 0x0000000000017941 */ /* 0x000fea0003800000 */
.L_x_262:
[----:B0-----:R-:W-:Y:S01]  /*6cd0*/  @!P4 IMAD R9, R74, R155, R22 ;  /* 0x0000009b4a09c224 */ /* 0x001fe200078e0216 */
[----:B------:R-:W-:Y:S04]  /*6ce0*/  BSSY B1, `(.L_x_264) ;  /* 0x0000006000017945 */ /* 0x000fe80003800000 */
[----:B------:R0:W-:Y:S01]  /*6cf0*/  @!P4 STG.E.U8 desc[UR36][R10.64+0x60], R9 ;  /* 0x000060090a00c986 */ /* 0x0001e2000c101124 */
[----:B------:R-:W-:Y:S05]  /*6d00*/  @P3 BRA `(.L_x_265) ;  /* 0x00000000000c3947 */ /* 0x000fea0003800000 */
[----:B--2---:R-:W0:Y:S02]  /*6d10*/  LDG.E.U8 R157, desc[UR36][R12.64+0x61] ;  /* 0x000061240c9d7981 */ /* 0x004e24000c1e1100 */
[----:B0-----:R-:W-:-:S05]  /*6d20*/  PRMT R9, R157, 0x8880, RZ ;  /* 0x000088809d097816 */ /* 0x001fca00000000ff */
[----:B------:R-:W-:-:S07]  /*6d30*/  IMAD R22, R9, R156, RZ ;  /* 0x0000009c09167224 */ /* 0x000fce00078e02ff */
.L_x_265:
[----:B------:R-:W-:Y:S05]  /*6d40*/  BSYNC B1 ;  /* 0x0000000000017941 */ /* 0x000fea0003800000 */
.L_x_264:
[----:B------:R-:W-:Y:S01]  /*6d50*/  @!P3 IMAD R75, R75, R155, R22 ;  /* 0x0000009b4b4bb224 */ /* 0x000fe200078e0216 */
[----:B------:R-:W-:Y:S04]  /*6d60*/  BSSY B1, `(.L_x_266) ;  /* 0x0000006000017945 */ /* 0x000fe80003800000 */
[----:B------:R0:W-:Y:S01]  /*6d70*/  @!P3 STG.E.U8 desc[UR36][R10.64+0x61], R75 ;  /* 0x0000614b0a00b986 */ /* 0x0001e2000c101124 */
[----:B------:R-:W-:Y:S05]  /*6d80*/  @P5 BRA `(.L_x_267) ;  /* 0x00000000000c5947 */ /* 0x000fea0003800000 */
[----:B--2---:R-:W0:Y:S02]  /*6d90*/  LDG.E.U8 R157, desc[UR36][R4.64+0x68] ;  /* 0x00006824049d7981 */ /* 0x004e24000c1e1100 */
[----:B0-----:R-:W-:-:S05]  /*6da0*/  PRMT R9, R157, 0x8880, RZ ;  /* 0x000088809d097816 */ /* 0x001fca00000000ff */
[----:B------:R-:W-:-:S07]  /*6db0*/  IMAD R22, R9, R156, RZ ;  /* 0x0000009c09167224 */ /* 0x000fce00078e02ff */
.L_x_267:
[----:B------:R-:W-:Y:S05]  /*6dc0*/  BSYNC B1 ;  /* 0x0000000000017941 */ /* 0x000fea0003800000 */
.L_x_266:
[----:B0-----:R-:W-:Y:S01]  /*6dd0*/  @!P5 IMAD R9, R76, R155, R22 ;  /* 0x0000009b4c09d224 */ /* 0x001fe200078e0216 */
[----:B------:R-:W-:Y:S04]  /*6de0*/  BSSY B1, `(.L_x_268) ;  /* 0x0000006000017945 */ /* 0x000fe80003800000 */
[----:B------:R0:W-:Y:S01]  /*6df0*/  @!P5 STG.E.U8 desc[UR36][R6.64+0x68], R9 ;  /* 0x000068090600d986 */ /* 0x0001e2000c101124 */
[----:B------:R-:W-:Y:S05]  /*6e00*/  @P1 BRA `(.L_x_269) ;  /* 0x00000000000c1947 */ /* 0x000fea0003800000 */
[----:B--2---:R-:W0:Y:S02]  /*6e10*/  LDG.E.U8 R157, desc[UR36][R4.64+0x69] ;  /* 0x00006924049d7981 */ /* 0x004e24000c1e1100 */
[----:B0-----:R-:W-:-:S05]  /*6e20*/  PRMT R9, R157, 0x8880, RZ ;  /* 0x000088809d097816 */ /* 0x001fca00000000ff */
[----:B------:R-:W-:-:S07]  /*6e30*/  IMAD R22, R9, R156, RZ ;  /* 0x0000009c09167224 */ /* 0x000fce00078e02ff */
.L_x_269:
[----:B------:R-:W-:Y:S05]  /*6e40*/  BSYNC B1 ;  /* 0x0000000000017941 */ /* 0x000fea0003800000 */
.L_x_268:
        /* <DEDUP_REMOVED lines=11> */
.L_x_271:
[----:B------:R-:W-:Y:S05]  /*6f00*/  BSYNC B1 ;  /* 0x0000000000017941 */ /* 0x000fea0003800000 */
.L_x_270:
[----:B0-----:R-:W-:Y:S01]  /*6f10*/  @!P4 IMAD R9, R78, R155, R22 ;  /* 0x0000009b4e09c224 */ /* 0x001fe200078e0216 */
[----:B------:R-:W-:Y:S04]  /*6f20*/  BSSY B1, `(.L_x_272) ;  /* 0x0000006000017945 */ /* 0x000fe80003800000 */
[----:B------:R0:W-:Y:S01]  /*6f30*/  @!P4 STG.E.U8 desc[UR36][R10.64+0x68], R9 ;  /* 0x000068090a00c986 */ /* 0x0001e2000c101124 */
[----:B------:R-:W-:Y:S05]  /*6f40*/  @P3 BRA `(.L_x_273) ;  /* 0x00000000000c3947 */ /* 0x000fea0003800000 */
[----:B--2---:R-:W0:Y:S02]  /*6f50*/  LDG.E.U8 R157, desc[UR36][R12.64+0x69] ;  /* 0x000069240c9d7981 */ /* 0x004e24000c1e1100 */
[----:B0-----:R-:W-:-:S05]  /*6f60*/  PRMT R9, R157, 0x8880, RZ ;  /* 0x000088809d097816 */ /* 0x001fca00000000ff */
[----:B------:R-:W-:-:S07]  /*6f70*/  IMAD R22, R9, R156, RZ ;  /* 0x0000009c09167224 */ /* 0x000fce00078e02ff */
.L_x_273:
[----:B------:R-:W-:Y:S05]  /*6f80*/  BSYNC B1 ;  /* 0x0000000000017941 */ /* 0x000fea0003800000 */
.L_x_272:
[----:B------:R-:W-:Y:S01]  /*6f90*/  @!P3 IMAD R79, R79, R155, R22 ;  /* 0x0000009b4f4fb224 */ /* 0x000fe200078e0216 */
[----:B------:R-:W-:Y:S04]  /*6fa0*/  BSSY B1, `(.L_x_274) ;  /* 0x0000006000017945 */ /* 0x000fe80003800000 */
[----:B------:R0:W-:Y:S01]  /*6fb0*/  @!P3 STG.E.U8 desc[UR36][R10.64+0x69], R79 ;  /* 0x0000694f0a00b986 */ /* 0x0001e2000c101124 */
[----:B------:R-:W-:Y:S05]  /*6fc0*/  @P5 BRA `(.L_x_275) ;  /* 0x00000000000c5947 */ /* 0x000fea0003800000 */
[----:B--2---:R-:W0:Y:S02]  /*6fd0*/  LDG.E.U8 R157, desc[UR36][R4.64+0x70] ;  /* 0x00007024049d7981 */ /* 0x004e24000c1e1100 */
[----:B0-----:R-:W-:-:S05]  /*6fe0*/  PRMT R9, R157, 0x8880, RZ ;  /* 0x000088809d097816 */ /* 0x001fca00000000ff */
[----:B------:R-:W-:-:S07]  /*6ff0*/  IMAD R22, R9, R156, RZ ;  /* 0x0000009c09167224 */ /* 0x000fce00078e02ff */
.L_x_275:
[----:B------:R-:W-:Y:S05]  /*7000*/  BSYNC B1 ;  /* 0x0000000000017941 */ /* 0x000fea0003800000 */
.L_x_274:
[----:B0-----:R-:W-:Y:S01]  /*7010*/  @!P5 IMAD R9, R80, R155, R22 ;  /* 0x0000009b5009d224 */ /* 0x001fe200078e0216 */
[----:B------:R-:W-:Y:S04]  /*7020*/  BSSY B1, `(.L_x_276) ;  /* 0x0000006000017945 */ /* 0x000fe80003800000 */
[----:B------:R0:W-:Y:S01]  /*7030*/  @!P5 STG.E.U8 desc[UR36][R6.64+0x70], R9 ;  /* 0x000070090600d986 */ /* 0x0001e2000c101124 */
[----:B------:R-:W-:Y:S05]  /*7040*/  @P1 BRA `(.L_x_277) ;  /* 0x00000000000c1947 */ /* 0x000fea0003800000 */
[----:B--2---:R-:W0:Y:S02]  /*7050*/  LDG.E.U8 R157, desc[UR36][R4.64+0x71] ;  /* 0x00007124049d7981 */ /* 0x004e24000c1e1100 */
[----:B0-----:R-:W-:-:S05]  /*7060*/  PRMT R9, R157, 0x8880, RZ ;  /* 0x000088809d097816 */ /* 0x001fca00000000ff */
[----:B------:R-:W-:-:S07]  /*7070*/  IMAD R22, R9, R156, RZ ;  /* 0x0000009c09167224 */ /* 0x000fce00078e02ff */
.L_x_277:
[----:B------:R-:W-:Y:S05]  /*7080*/  BSYNC B1 ;  /* 0x0000000000017941 */ /* 0x000fea0003800000 */
.L_x_276:
[----:B------:R-:W-:Y:S01]  /*7090*/  ISETP.LT.OR P4, PT, R3, 0x71, !P0 ;  /* 0x000000710300780c */ /* 0x000fe20004781670 */
[----:B------:R-:W-:Y:S01]  /*70a0*/  @!P1 IMAD R81, R81, R155, R22 ;  /* 0x0000009b51519224 */ /* 0x000fe200078e0216 */
[----:B------:R-:W-:Y:S01]  /*70b0*/  BSSY B1, `(.L_x_278) ;  /* 0x000000a000017945 */ /* 0x000fe20003800000 */
[C---:B------:R-:W-:Y:S02]  /*70c0*/  ISETP.LT.OR P3, PT, R3.reuse, 0x72, !P0 ;  /* 0x000000720300780c */ /* 0x040fe40004761670 */
        /* <DEDUP_REMOVED lines=8> */
.L_x_279:
[----:B------:R-:W-:Y:S05]  /*7150*/  BSYNC B1 ;  /* 0x0000000000017941 */ /* 0x000fea0003800000 */
.L_x_278:
[----:B0-----:R-:W-:Y:S01]  /*7160*/  @!P4 IMAD R9, R82, R155, R22 ;  /* 0x0000009b5209c224 */ /* 0x001fe200078e0216 */
[----:B------:R-:W-:Y:S04]  /*7170*/  BSSY B1, `(.L_x_280) ;  /* 0x0000006000017945 */ /* 0x000fe80003800000 */
[----:B------:R0:W-:Y:S01]  /*7180*/  @!P4 STG.E.U8 desc[UR36][R10.64+0x70], R9 ;  /* 0x000070090a00c986 */ /* 0x0001e2000c101124 */
[----:B------:R-:W-:Y:S05]  /*7190*/  @P3 BRA `(.L_x_281) ;  /* 0x00000000000c3947 */ /* 0x000fea0003800000 */
[----:B--2---:R-:W0:Y:S02]  /*71a0*/  LDG.E.U8 R157, desc[UR36][R12.64+0x71] ;  /* 0x000071240c9d7981 */ /* 0x004e24000c1e1100 */
[----:B0-----:R-:W-:-:S05]  /*71b0*/  PRMT R9, R157, 0x8880, RZ ;  /* 0x000088809d097816 */ /* 0x001fca00000000ff */
[----:B------:R-:W-:-:S07]  /*71c0*/  IMAD R22, R9, R156, RZ ;  /* 0x0000009c09167224 */ /* 0x000fce00078e02ff */
.L_x_281:
[----:B------:R-:W-:Y:S05]  /*71d0*/  BSYNC B1 ;  /* 0x0000000000017941 */ /* 0x000fea0003800000 */
.L_x_280:
[----:B------:R-:W-:Y:S01]  /*71e0*/  @!P3 IMAD R83, R83, R155, R22 ;  /* 0x0000009b5353b224 */ /* 0x000fe200078e0216 */
[----:B------:R-:W-:Y:S04]  /*71f0*/  BSSY B1, `(.L_x_282) ;  /* 0x0000006000017945 */ /* 0x000fe80003800000 */
[----:B------:R0:W-:Y:S01]  /*7200*/  @!P3 STG.E.U8 desc[UR36][R10.64+0x71], R83 ;  /* 0x000071530a00b986 */ /* 0x0001e2000c101124 */
[----:B------:R-:W-:Y:S05]  /*7210*/  @P1 BRA `(.L_x_283) ;  /* 0x00000000000c1947 */ /* 0x000fea0003800000 */
[----:B--2---:R-:W0:Y:S02]  /*7220*/  LDG.E.U8 R157, desc[UR36][R4.64+0x78] ;  /* 0x00007824049d7981 */ /* 0x004e24000c1e1100 */
[----:B0-----:R-:W-:-:S05]  /*7230*/  PRMT R9, R157, 0x8880, RZ ;  /* 0x000088809d097816 */ /* 0x001fca00000000ff */
[----:B------:R-:W-:-:S07]  /*7240*/  IMAD R22, R9, R156, RZ ;  /* 0x0000009c09167224 */ /* 0x000fce00078e02ff */
.L_x_283:
[----:B------:R-:W-:Y:S05]  /*7250*/  BSYNC B1 ;  /* 0x0000000000017941 */ /* 0x000fea0003800000 */
.L_x_282:
[----:B0-----:R-:W-:Y:S01]  /*7260*/  @!P1 IMAD R9, R84, R155, R22 ;  /* 0x0000009b54099224 */ /* 0x001fe200078e0216 */
[----:B------:R-:W-:Y:S04]  /*7270*/  BSSY B1, `(.L_x_284) ;  /* 0x0000006000017945 */ /* 0x000fe80003800000 */
[----:B------:R0:W-:Y:S01]  /*7280*/  @!P1 STG.E.U8 desc[UR36][R6.64+0x78], R9 ;  /* 0x0000780906009986 */ /* 0x0001e2000c101124 */
[----:B------:R-:W-:Y:S05]  /*7290*/  @P2 BRA `(.L_x_285) ;  /* 0x00000000000c2947 */ /* 0x000fea0003800000 */
[----:B--2---:R-:W0:Y:S02]  /*72a0*/  LDG.E.U8 R157, desc[UR36][R4.64+0x79] ;  /* 0x00007924049d7981 */ /* 0x004e24000c1e1100 */
[----:B0-----:R-:W-:-:S05]  /*72b0*/  PRMT R9, R157, 0x8880, RZ ;  /* 0x000088809d097816 */ /* 0x001fca00000000ff */
[----:B------:R-:W-:-:S07]  /*72c0*/  IMAD R22, R9, R156, RZ ;  /* 0x0000009c09167224 */ /* 0x000fce00078e02ff */
.L_x_285:
[----:B------:R-:W-:Y:S05]  /*72d0*/  BSYNC B1 ;  /* 0x0000000000017941 */ /* 0x000fea0003800000 */
.L_x_284:
[----:B------:R-:W-:Y:S01]  /*72e0*/  @!P2 IMAD R85, R85, R155, R22 ;  /* 0x0000009b5555a224 */ /* 0x000fe200078e0216 */
[----:B------:R-:W-:Y:S04]  /*72f0*/  BSSY B1, `(.L_x_286) ;  /* 0x0000006000017945 */ /* 0x000fe80003800000 */
[----:B------:R0:W-:Y:S01]  /*7300*/  @!P2 STG.E.U8 desc[UR36][R6.64+0x79], R85 ;  /* 0x000079550600a986 */ /* 0x0001e2000c101124 */
[----:B------:R-:W-:Y:S05]  /*7310*/  @P5 BRA `(.L_x_287) ;  /* 0x00000000000c5947 */ /* 0x000fea0003800000 */
[----:B--2---:R-:W2:Y:S02]  /*7320*/  LDG.E.U8 R157, desc[UR36][R12.64+0x78] ;  /* 0x000078240c9d7981 */ /* 0x004ea4000c1e1100 */
[----:B--2---:R-:W-:-:S05]  /*7330*/  PRMT R5, R157, 0x8880, RZ ;  /* 0x000088809d057816 */ /* 0x004fca00000000ff */
[----:B------:R-:W-:-:S07]  /*7340*/  IMAD R22, R5, R156, RZ ;  /* 0x0000009c05167224 */ /* 0x000fce00078e02ff */
.L_x_287:
[----:B------:R-:W-:Y:S05]  /*7350*/  BSYNC B1 ;  /* 0x0000000000017941 */ /* 0x000fea0003800000 */
.L_x_286:
[----:B------:R-:W-:Y:S01]  /*7360*/  @!P5 IMAD R5, R86, R155, R22 ;  /* 0x0000009b5605d224 */ /* 0x000fe200078e0216 */
[----:B------:R-:W-:Y:S01]  /*7370*/  ISETP.LT.OR P0, PT, R3, 0x7a, !P0 ;  /* 0x0000007a0300780c */ /* 0x000fe20004701670 */
[----:B------:R-:W-:Y:S03]  /*7380*/  BSSY B1, `(.L_x_288) ;  /* 0x0000006000017945 */ /* 0x000fe60003800000 */
[----:B------:R0:W-:Y:S09]  /*7390*/  @!P5 STG.E.U8 desc[UR36][R10.64+0x78], R5 ;  /* 0x000078050a00d986 */ /* 0x0001f2000c101124 */
[----:B------:R-:W-:Y:S05]  /*73a0*/  @P0 BRA `(.L_x_289) ;  /* 0x00000000000c0947 */ /* 0x000fea0003800000 */
[----:B--2---:R-:W2:Y:S02]  /*73b0*/  LDG.E.U8 R157, desc[UR36][R12.64+0x79] ;  /* 0x000079240c9d7981 */ /* 0x004ea4000c1e1100 */
[----:B--2---:R-:W-:-:S05]  /*73c0*/  PRMT R3, R157, 0x8880, RZ ;  /* 0x000088809d037816 */ /* 0x004fca00000000ff */
[----:B------:R-:W-:-:S07]  /*73d0*/  IMAD R22, R3, R156, RZ ;  /* 0x0000009c03167224 */ /* 0x000fce00078e02ff */
.L_x_289:
[----:B------:R-:W-:Y:S05]  /*73e0*/  BSYNC B1 ;  /* 0x0000000000017941 */ /* 0x000fea0003800000 */
.L_x_288:
[----:B------:R-:W-:Y:S01]  /*73f0*/  IMAD R87, R87, R155, R22 ;  /* 0x0000009b57577224 */ /* 0x000fe200078e0216 */
[----:B------:R-:W-:Y:S06]  /*7400*/  @P0 BRA `(.L_x_290) ;  /* 0x0000001800180947 */ /* 0x000fec0003800000 */
[----:B------:R0:W-:Y:S01]  /*7410*/  STG.E.U8 desc[UR36][R10.64+0x79], R87 ;  /* 0x000079570a007986 */ /* 0x0001e2000c101124 */
[----:B------:R-:W-:Y:S05]  /*7420*/  BRA `(.L_x_290) ;  /* 0x0000001800107947 */ /* 0x000fea0003800000 */
.L_x_33:
[C---:B------:R-:W-:Y:S02]  /*7430*/  ISETP.GE.AND P2, PT, R0.reuse, 0x1, PT ;  /* 0x000000010000780c */ /* 0x040fe40003f46270 */
[----:B------:R-:W-:Y:S02]  /*7440*/  ISETP.GE.AND P0, PT, R0, 0x9, PT ;  /* 0x000000090000780c */ /* 0x000fe40003f06270 */
[C---:B------:R-:W-:Y:S02]  /*7450*/  ISETP.LT.OR P3, PT, R3.reuse, 0x1, !P2 ;  /* 0x000000010300780c */ /* 0x040fe40005761670 */
[C---:B------:R-:W-:Y:S02]  /*7460*/  ISETP.LT.OR P5, PT, R3.reuse, 0x2, !P2 ;  /* 0x000000020300780c */ /* 0x040fe400057a1670 */
[C---:B------:R-:W-:Y:S02]  /*7470*/  ISETP.LT.OR P1, PT, R3.reuse, 0x1, !P0 ;  /* 0x000000010300780c */ /* 0x040fe40004721670 */
[----:B------:R-:W-:-:S07]  /*7480*/  ISETP.LT.OR P4, PT, R3, 0x2, !P0 ;  /* 0x000000020300780c */ /* 0x000fce0004781670 */
[-C--:B------:R-:W-:Y:S02]  /*7490*/  @!P3 IMAD R5, R88, R155.reuse, RZ ;  /* 0x0000009b5805b224 */ /* 0x080fe400078e02ff */
[-C--:B------:R-:W-:Y:S02]  /*74a0*/  @!P5 IMAD R89, R89, R155.reuse, RZ ;  /* 0x0000009b5959d224 */ /* 0x080fe400078e02ff */
[-C--:B------:R-:W-:Y:S01]  /*74b0*/  @!P1 IMAD R13, R90, R155.reuse, RZ ;  /* 0x0000009b5a0d9224 */ /* 0x080fe200078e02ff */
[----:B------:R0:W-:Y:S01]  /*74c0*/  @!P3 STG.E.U8 desc[UR36][R160.64], R5 ;  /* 0x00000005a000b986 */ /* 0x0001e2000c101124 */
[----:B------:R-:W-:Y:S01]  /*74d0*/  ISETP.LT.OR P3, PT, R3, 0x9, !P2 ;  /* 0x000000090300780c */ /* 0x000fe20005761670 */
[----:B------:R-:W-:Y:S02]  /*74e0*/  @!P4 IMAD R91, R91, R155, RZ ;  /* 0x0000009b5b5bc224 */ /* 0x000fe400078e02ff */
[----:B------:R-:W-:Y:S01]  /*74f0*/  @!P5 STG.E.U8 desc[UR36][R160.64+0x1], R89 ;  /* 0x00000159a000d986 */ /* 0x000fe2000c101124 */
[----:B------:R-:W-:-:S03]  /*7500*/  ISETP.LT.OR P5, PT, R3, 0xa, !P2 ;  /* 0x0000000a0300780c */ /* 0x000fc600057a1670 */
[----:B------:R1:W-:Y:S01]  /*7510*/  @!P1 STG.E.U8 desc[UR36][R8.64], R13 ;  /* 0x0000000d08009986 */ /* 0x0003e2000c101124 */
[----:B------:R-:W-:-:S03]  /*7520*/  ISETP.LT.OR P1, PT, R3, 0x9, !P0 ;  /* 0x000000090300780c */ /* 0x000fc60004721670 */
[----:B------:R-:W-:Y:S01]  /*7530*/  @!P4 STG.E.U8 desc[UR36][R8.64+0x1], R91 ;  /* 0x0000015b0800c986 */ /* 0x000fe2000c101124 */
[----:B------:R-:W-:Y:S01]  /*7540*/  ISETP.LT.OR P4, PT, R3, 0xa, !P0 ;  /* 0x0000000a0300780c */ /* 0x000fe20004781670 */
[----:B------:R-:W-:-:S04]  /*7550*/  @!P3 IMAD R15, R92, R155, RZ ;  /* 0x0000009b5c0fb224 */ /* 0x000fc800078e02ff */
[-C--:B------:R-:W-:Y:S01]  /*7560*/  @!P5 IMAD R93, R93, R155.reuse, RZ ;  /* 0x0000009b5d5dd224 */ /* 0x080fe200078e02ff */
[----:B------:R3:W-:Y:S01]  /*7570*/  @!P3 STG.E.U8 desc[UR36][R160.64+0x8], R15 ;  /* 0x0000080fa000b986 */ /* 0x0007e2000c101124 */
[C---:B------:R-:W-:Y:S02]  /*7580*/  ISETP.LT.OR P3, PT, R3.reuse, 0x11, !P2 ;  /* 0x000000110300780c */ /* 0x040fe40005761670 */
[-C--:B0-----:R-:W-:Y:S01]  /*7590*/  @!P1 IMAD R5, R94, R155.reuse, RZ ;  /* 0x0000009b5e059224 */ /* 0x081fe200078e02ff */
[----:B------:R-:W-:Y:S01]  /*75a0*/  @!P5 STG.E.U8 desc[UR36][R160.64+0x9], R93 ;  /* 0x0000095da000d986 */ /* 0x000fe2000c101124 */
[----:B------:R-:W-:Y:S02]  /*75b0*/  ISETP.LT.OR P5, PT, R3, 0x12, !P2 ;  /* 0x000000120300780c */ /* 0x000fe400057a1670 */
[----:B------:R-:W-:Y:S01]  /*75c0*/  @!P4 IMAD R95, R95, R155, RZ ;  /* 0x0000009b5f5fc224 */ /* 0x000fe200078e02ff */
[----:B------:R0:W-:Y:S01]  /*75d0*/  @!P1 STG.E.U8 desc[UR36][R8.64+0x8], R5 ;  /* 0x0000080508009986 */ /* 0x0001e2000c101124 */
[----:B------:R-:W-:-:S03]  /*75e0*/  ISETP.LT.OR P1, PT, R3, 0x11, !P0 ;  /* 0x000000110300780c */ /* 0x000fc60004721670 */
[----:B------:R-:W-:Y:S01]  /*75f0*/  @!P4 STG.E.U8 desc[UR36][R8.64+0x9], R95 ;  /* 0x0000095f0800c986 */ /* 0x000fe2000c101124 */
[----:B------:R-:W-:Y:S01]  /*7600*/  ISETP.LT.OR P4, PT, R3, 0x12, !P0 ;  /* 0x000000120300780c */ /* 0x000fe20004781670 */
[----:B-1----:R-:W-:-:S04]  /*7610*/  @!P3 IMAD R13, R96, R155, RZ ;  /* 0x0000009b600db224 */ /* 0x002fc800078e02ff */
[-C--:B------:R-:W-:Y:S01]  /*7620*/  @!P5 IMAD R97, R97, R155.reuse, RZ ;  /* 0x0000009b6161d224 */ /* 0x080fe200078e02ff */
[----:B------:R1:W-:Y:S01]  /*7630*/  @!P3 STG.E.U8 desc[UR36][R160.64+0x10], R13 ;  /* 0x0000100da000b986 */ /* 0x0003e2000c101124 */
[C---:B------:R-:W-:Y:S02]  /*7640*/  ISETP.LT.OR P3, PT, R3.reuse, 0x19, !P2 ;  /* 0x000000190300780c */ /* 0x040fe40005761670 */
[-C--:B---3--:R-:W-:Y:S01]  /*7650*/  @!P1 IMAD R15, R98, R155.reuse, RZ ;  /* 0x0000009b620f9224 */ /* 0x088fe200078e02ff */
[----:B------:R-:W-:Y:S01]  /*7660*/  @!P5 STG.E.U8 desc[UR36][R160.64+0x11], R97 ;  /* 0x00001161a000d986 */ /* 0x000fe2000c101124 */
[----:B------:R-:W-:Y:S02]  /*7670*/  ISETP.LT.OR P5, PT, R3, 0x1a, !P2 ;  /* 0x0000001a0300780c */ /* 0x000fe400057a1670 */
[----:B------:R-:W-:Y:S01]  /*7680*/  @!P4 IMAD R99, R99, R155, RZ ;  /* 0x0000009b6363c224 */ /* 0x000fe200078e02ff */
[----:B------:R3:W-:Y:S01]  /*7690*/  @!P1 STG.E.U8 desc[UR36][R8.64+0x10], R15 ;  /* 0x0000100f08009986 */ /* 0x0007e2000c101124 */
[----:B------:R-:W-:-:S03]  /*76a0*/  ISETP.LT.OR P1, PT, R3, 0x19, !P0 ;  /* 0x000000190300780c */ /* 0x000fc60004721670 */
[----:B------:R-:W-:Y:S01]  /*76b0*/  @!P4 STG.E.U8 desc[UR36][R8.64+0x11], R99 ;  /* 0x000011630800c986 */ /* 0x000fe2000c101124 */
[----:B------:R-:W-:Y:S01]  /*76c0*/  ISETP.LT.OR P4, PT, R3, 0x1a, !P0 ;  /* 0x0000001a0300780c */ /* 0x000fe20004781670 */
[----:B0-----:R-:W-:-:S04]  /*76d0*/  @!P3 IMAD R5, R100, R155, RZ ;  /* 0x0000009b6405b224 */ /* 0x001fc800078e02ff */
[-C--:B------:R-:W-:Y:S01]  /*76e0*/  @!P5 IMAD R101, R101, R155.reuse, RZ ;  /* 0x0000009b6565d224 */ /* 0x080fe200078e02ff */
[----:B------:R0:W-:Y:S01]  /*76f0*/  @!P3 STG.E.U8 desc[UR36][R160.64+0x18], R5 ;  /* 0x00001805a000b986 */ /* 0x0001e2000c101124 */
[C---:B------:R-:W-:Y:S02]  /*7700*/  ISETP.LT.OR P3, PT, R3.reuse, 0x21, !P2 ;  /* 0x000000210300780c */ /* 0x040fe40005761670 */
[-C--:B-1----:R-:W-:Y:S01]  /*7710*/  @!P1 IMAD R13, R102, R155.reuse, RZ ;  /* 0x0000009b660d9224 */ /* 0x082fe200078e02ff */
[----:B------:R-:W-:Y:S01]  /*7720*/  @!P5 STG.E.U8 desc[UR36][R160.64+0x19], R101 ;  /* 0x00001965a000d986 */ /* 0x000fe2000c101124 */
[----:B------:R-:W-:Y:S02]  /*7730*/  ISETP.LT.OR P5, PT, R3, 0x22, !P2 ;  /* 0x000000220300780c */ /* 0x000fe400057a1670 */
[----:B------:R-:W-:Y:S01]  /*7740*/  @!P4 IMAD R103, R103, R155, RZ ;  /* 0x0000009b6767c224 */ /* 0x000fe200078e02ff */
[----:B------:R1:W-:Y:S01]  /*7750*/  @!P1 STG.E.U8 desc[UR36][R8.64+0x18], R13 ;  /* 0x0000180d08009986 */ /* 0x0003e2000c101124 */
[----:B------:R-:W-:-:S03]  /*7760*/  ISETP.LT.OR P1, PT, R3, 0x21, !P0 ;  /* 0x000000210300780c */ /* 0x000fc60004721670 */
[----:B------:R-:W-:Y:S01]  /*7770*/  @!P4 STG.E.U8 desc[UR36][R8.64+0x19], R103 ;  /* 0x000019670800c986 */ /* 0x000fe2000c101124 */
[----:B------:R-:W-:Y:S01]  /*7780*/  ISETP.LT.OR P4, PT, R3, 0x22, !P0 ;  /* 0x000000220300780c */ /* 0x000fe20004781670 */
[----:B---3--:R-:W-:-:S04]  /*7790*/  @!P3 IMAD R15, R104, R155, RZ ;  /* 0x0000009b680fb224 */ /* 0x008fc800078e02ff */
        /* <DEDUP_REMOVED lines=128> */
[----:B------:R-:W-:-:S02]  /*7fa0*/  ISETP.GE.AND P1, PT, R0, 0x81, PT ;  /* 0x000000810000780c */ /* 0x000fc40003f26270 */
[C---:B------:R-:W-:Y:S01]  /*7fb0*/  ISETP.LT.OR P5, PT, R3.reuse, 0x79, !P0 ;  /* 0x000000790300780c */ /* 0x040fe200047a1670 */
[----:B------:R-:W-:Y:S01]  /*7fc0*/  @!P4 STG.E.U8 desc[UR36][R8.64+0x71], R147 ;  /* 0x000071930800c986 */ /* 0x000fe2000c101124 */
[C---:B------:R-:W-:Y:S01]  /*7fd0*/  ISETP.LT.OR P0, PT, R3.reuse, 0x7a, !P0 ;  /* 0x0000007a0300780c */ /* 0x040fe20004701670 */
[----:B0-----:R-:W-:Y:S01]  /*7fe0*/  @!P3 IMAD R5, R148, R155, RZ ;  /* 0x0000009b9405b224 */ /* 0x001fe200078e02ff */
[----:B------:R-:W-:-:S03]  /*7ff0*/  ISETP.LT.OR P4, PT, R3, 0x1, !P1 ;  /* 0x000000010300780c */ /* 0x000fc60004f81670 */
[----:B------:R-:W-:Y:S01]  /*8000*/  @!P2 IMAD R149, R149, R155, RZ ;  /* 0x0000009b9595a224 */ /* 0x000fe200078e02ff */
[----:B------:R0:W-:Y:S01]  /*8010*/  @!P3 STG.E.U8 desc[UR36][R160.64+0x78], R5 ;  /* 0x00007805a000b986 */ /* 0x0001e2000c101124 */
[----:B------:R-:W-:-:S03]  /*8020*/  ISETP.LT.OR P3, PT, R3, 0x2, !P1 ;  /* 0x000000020300780c */ /* 0x000fc60004f61670 */
[----:B------:R-:W-:Y:S01]  /*8030*/  @!P2 STG.E.U8 desc[UR36][R160.64+0x79], R149 ;  /* 0x00007995a000a986 */ /* 0x000fe2000c101124 */
[-C--:B-1----:R-:W-:Y:S01]  /*8040*/  @!P5 IMAD R13, R150, R155.reuse, RZ ;  /* 0x0000009b960dd224 */ /* 0x082fe200078e02ff */
[----:B------:R-:W-:Y:S01]  /*8050*/  ISETP.GE.AND P2, PT, R0, 0x89, PT ;  /* 0x000000890000780c */ /* 0x000fe20003f46270 */
[-C--:B------:R-:W-:Y:S02]  /*8060*/  @!P0 IMAD R151, R151, R155.reuse, RZ ;  /* 0x0000009b97978224 */ /* 0x080fe400078e02ff */
[----:B---3--:R-:W-:Y:S01]  /*8070*/  @!P4 IMAD R15, R24, R155, RZ ;  /* 0x0000009b180fc224 */ /* 0x008fe200078e02ff */
[----:B------:R1:W-:Y:S01]  /*8080*/  @!P5 STG.E.U8 desc[UR36][R8.64+0x78], R13 ;  /* 0x0000780d0800d986 */ /* 0x0003e2000c101124 */
[----:B------:R-:W-:-:S03]  /*8090*/  ISETP.LT.OR P5, PT, R3, 0x1, !P2 ;  /* 0x000000010300780c */ /* 0x000fc600057a1670 */
[----:B------:R-:W-:Y:S01]  /*80a0*/  @!P3 IMAD R25, R25, R155, RZ ;  /* 0x0000009b1919b224 */ /* 0x000fe200078e02ff */
[----:B------:R-:W-:Y:S01]  /*80b0*/  @!P0 STG.E.U8 desc[UR36][R8.64+0x79], R151 ;  /* 0x0000799708008986 */ /* 0x000fe2000c101124 */
[----:B------:R-:W-:-:S03]  /*80c0*/  ISETP.LT.OR P0, PT, R3, 0x2, !P2 ;  /* 0x000000020300780c */ /* 0x000fc60005701670 */
[----:B------:R-:W-:Y:S01]  /*80d0*/  @!P4 STG.E.U8 desc[UR36][R6.64], R15 ;  /* 0x0000000f0600c986 */ /* 0x000fe2000c101124 */
        /* <DEDUP_REMOVED lines=19> */
[-C--:B------:R-:W-:Y:S01]  /*8210*/  @!P4 IMAD R9, R32, R155.reuse, RZ ;  /* 0x0000009b2009c224 */ /* 0x080fe200078e02ff */
        /* <DEDUP_REMOVED lines=127> */
[----:B-1----:R-:W-:-:S04]  /*8a10*/  @!P5 IMAD R13, R74, R155, RZ ;  /* 0x0000009b4a0dd224 */ /* 0x002fc800078e02ff */
        /* <DEDUP_REMOVED lines=12> */
[----:B------:R-:W-:-:S04]  /*8ae0*/  @!P0 IMAD R9, R78, R155, RZ ;  /* 0x0000009b4e098224 */ /* 0x000fc800078e02ff */
[-C--:B------:R-:W-:Y:S01]  /*8af0*/  @!P4 IMAD R79, R79, R155.reuse, RZ ;  /* 0x0000009b4f4fc224 */ /* 0x080fe200078e02ff */
[----:B------:R1:W-:Y:S01]  /*8b00*/  @!P0 STG.E.U8 desc[UR36][R10.64+0x68], R9 ;  /* 0x000068090a008986 */ /* 0x0003e2000c101124 */
[----:B------:R-:W-:Y:S02]  /*8b10*/  ISETP.LT.OR P0, PT, R3, 0x71, !P2 ;  /* 0x000000710300780c */ /* 0x000fe40005701670 */
[----:B------:R-:W-:Y:S01]  /*8b20*/  @!P3 IMAD R81, R81, R155, RZ ;  /* 0x0000009b5151b224 */ /* 0x000fe200078e02ff */
[----:B------:R3:W-:Y:S01]  /*8b30*/  @!P4 STG.E.U8 desc[UR36][R10.64+0x69], R79 ;  /* 0x0000694f0a00c986 */ /* 0x0007e2000c101124 */
[----:B------:R-:W-:-:S03]  /*8b40*/  ISETP.LT.OR P4, PT, R3, 0x72, !P2 ;  /* 0x000000720300780c */ /* 0x000fc60005781670 */
[----:B------:R3:W-:Y:S01]  /*8b50*/  @!P3 STG.E.U8 desc[UR36][R6.64+0x71], R81 ;  /* 0x000071510600b986 */ /* 0x0007e2000c101124 */
[C---:B------:R-:W-:Y:S02]  /*8b60*/  ISETP.LT.OR P3, PT, R3.reuse, 0x79, !P1 ;  /* 0x000000790300780c */ /* 0x040fe40004f61670 */
[C---:B------:R-:W-:Y:S01]  /*8b70*/  ISETP.LT.OR P1, PT, R3.reuse, 0x7a, !P1 ;  /* 0x0000007a0300780c */ /* 0x040fe20004f21670 */
[----:B------:R3:W-:Y:S01]  /*8b80*/  @!P5 STG.E.U8 desc[UR36][R6.64+0x70], R13 ;  /* 0x0000700d0600d986 */ /* 0x0007e2000c101124 */
[C---:B------:R-:W-:Y:S02]  /*8b90*/  ISETP.LT.OR P5, PT, R3.reuse, 0x79, !P2 ;  /* 0x000000790300780c */ /* 0x040fe400057a1670 */
[----:B------:R-:W-:Y:S01]  /*8ba0*/  ISETP.LT.OR P2, PT, R3, 0x7a, !P2 ;  /* 0x0000007a0300780c */ /* 0x000fe20005741670 */
[-C--:B------:R-:W-:Y:S02]  /*8bb0*/  @!P0 IMAD R3, R82, R155.reuse, RZ ;  /* 0x0000009b52038224 */ /* 0x080fe400078e02ff */
[----:B------:R-:W-:-:S03]  /*8bc0*/  @!P4 IMAD R83, R83, R155, RZ ;  /* 0x0000009b5353c224 */ /* 0x000fc600078e02ff */
[----:B------:R3:W-:Y:S01]  /*8bd0*/  @!P0 STG.E.U8 desc[UR36][R10.64+0x70], R3 ;  /* 0x000070030a008986 */ /* 0x0007e2000c101124 */
[-C--:B0-----:R-:W-:Y:S02]  /*8be0*/  @!P3 IMAD R5, R84, R155.reuse, RZ ;  /* 0x0000009b5405b224 */ /* 0x081fe400078e02ff */
[-C--:B------:R-:W-:Y:S01]  /*8bf0*/  @!P1 IMAD R85, R85, R155.reuse, RZ ;  /* 0x0000009b55559224 */ /* 0x080fe200078e02ff */
[----:B------:R3:W-:Y:S01]  /*8c00*/  @!P4 STG.E.U8 desc[UR36][R10.64+0x71], R83 ;  /* 0x000071530a00c986 */ /* 0x0007e2000c101124 */
[-C--:B-1----:R-:W-:Y:S02]  /*8c10*/  @!P5 IMAD R9, R86, R155.reuse, RZ ;  /* 0x0000009b5609d224 */ /* 0x082fe400078e02ff */
[----:B------:R-:W-:Y:S01]  /*8c20*/  @!P2 IMAD R87, R87, R155, RZ ;  /* 0x0000009b5757a224 */ /* 0x000fe200078e02ff */
[----:B------:R3:W-:Y:S04]  /*8c30*/  @!P3 STG.E.U8 desc[UR36][R6.64+0x78], R5 ;  /* 0x000078050600b986 */ /* 0x0007e8000c101124 */
[----:B------:R3:W-:Y:S04]  /*8c40*/  @!P1 STG.E.U8 desc[UR36][R6.64+0x79], R85 ;  /* 0x0000795506009986 */ /* 0x0007e8000c101124 */
[----:B------:R3:W-:Y:S04]  /*8c50*/  @!P5 STG.E.U8 desc[UR36][R10.64+0x78], R9 ;  /* 0x000078090a00d986 */ /* 0x0007e8000c101124 */
[----:B------:R3:W-:Y:S02]  /*8c60*/  @!P2 STG.E.U8 desc[UR36][R10.64+0x79], R87 ;  /* 0x000079570a00a986 */ /* 0x0007e4000c101124 */
.L_x_290:
[----:B------:R-:W-:Y:S05]  /*8c70*/  BSYNC B0 ;  /* 0x0000000000007941 */ /* 0x000fea0003800000 */
.L_x_32:
[----:B------:R-:W-:Y:S01]  /*8c80*/  ULDC UR4, c[0x0][0xc] ;  /* 0x0000030000047ab9 */ /* 0x000fe20000000800 */
[----:B------:R-:W-:Y:S01]  /*8c90*/  ULDC UR5, c[0x0][0x10] ;  /* 0x0000040000057ab9 */ /* 0x000fe20000000800 */
[----:B---3--:R-:W3:Y:S01]  /*8ca0*/  LDC R3, c[0x0][0x14] ;  /* 0x00000500ff037b82 */ /* 0x008ee20000000800 */
[----:B------:R-:W-:Y:S01]  /*8cb0*/  UIMAD.WIDE.U32 UR4, UR4, UR5, URZ ;  /* 0x00000005040472a5 */ /* 0x000fe2000f8e003f */
[----:B------:R-:W-:Y:S01]  /*8cc0*/  PRMT R0, RZ, 0x7610, R0 ;  /* 0x00007610ff007816 */ /* 0x000fe20000000000 */
[----:B------:R-:W-:Y:S02]  /*8cd0*/  IMAD.MOV.U32 R153, RZ, RZ, -0x1 ;  /* 0xffffffffff997424 */ /* 0x000fe400078e00ff */
[----:B------:R-:W-:Y:S02]  /*8ce0*/  IMAD.MOV.U32 R22, RZ, RZ, -0x1 ;  /* 0xffffffffff167424 */ /* 0x000fe400078e00ff */
[----:B---3--:R-:W-:-:S04]  /*8cf0*/  IMAD.WIDE.U32 R16, R3, UR4, R16 ;  /* 0x0000000403107c25 */ /* 0x008fc8000f8e0010 */
[----:B------:R-:W-:Y:S01]  /*8d00*/  IMAD R3, R3, UR5, RZ ;  /* 0x0000000503037c24 */ /* 0x000fe2000f8e02ff */
[----:B------:R-:W-:Y:S02]  /*8d10*/  ULDC.64 UR4, c[0x0][0x650] ;  /* 0x0001940000047ab9 */ /* 0x000fe40000000a00 */
[----:B------:R-:W-:Y:S01]  /*8d20*/  ISETP.GE.U32.AND P0, PT, R16, UR4, PT ;  /* 0x0000000410007c0c */ /* 0x000fe2000bf06070 */
[----:B------:R-:W-:-:S05]  /*8d30*/  IMAD.IADD R17, R17, 0x1, R3 ;  /* 0x0000000111117824 */ /* 0x000fca00078e0203 */
[----:B------:R-:W-:-:S13]  /*8d40*/  ISETP.GE.U32.AND.EX P0, PT, R17, UR5, PT, P0 ;  /* 0x0000000511007c0c */ /* 0x000fda000bf06100 */
[----:B------:R-:W-:Y:S05]  /*8d50*/  @P0 BRA `(.L_x_291) ;  /* 0x0000000400640947 */ /* 0x000fea0003800000 */
[----:B------:R-:W3:Y:S01]  /*8d60*/  S2R R12, SR_CTAID.X ;  /* 0x00000000000c7919 */ /* 0x000ee20000002500 */
[----:B0-----:R-:W0:Y:S01]  /*8d70*/  LDC.64 R10, c[0x0][0x628] ;  /* 0x00018a00ff0a7b82 */ /* 0x001e220000000a00 */
[----:B------:R-:W-:Y:S01]  /*8d80*/  ULDC UR4, c[0x0][0x150] ;  /* 0x0000540000047ab9 */ /* 0x000fe20000000800 */
[----:B------:R-:W-:Y:S01]  /*8d90*/  IMAD.MOV.U32 R8, RZ, RZ, R16 ;  /* 0x000000ffff087224 */ /* 0x000fe200078e0010 */
[----:B------:R-:W0:Y:S01]  /*8da0*/  S2R R24, SR_CTAID.Y ;  /* 0x0000000000187919 */ /* 0x000e220000002600 */
[----:B------:R-:W-:-:S04]  /*8db0*/  IMAD.MOV.U32 R9, RZ, RZ, R17 ;  /* 0x000000ffff097224 */ /* 0x000fc800078e0011 */
[----:B------:R-:W1:Y:S08]  /*8dc0*/  LDC R21, c[0x0][0x144] ;  /* 0x00005100ff157b82 */ /* 0x000e700000000800 */
[----:B------:R-:W1:Y:S08]  /*8dd0*/  LDC R0, c[0x0][0x630] ;  /* 0x00018c00ff007b82 */ /* 0x000e700000000800 */
[----:B------:R-:W1:Y:S01]  /*8de0*/  LDC.64 R14, c[0x0][0x620] ;  /* 0x00018800ff0e7b82 */ /* 0x000e620000000a00 */
[----:B0-----:R-:W-:-:S04]  /*8df0*/  ISETP.NE.U32.AND P0, PT, R10, RZ, PT ;  /* 0x000000ff0a00720c */ /* 0x001fc80003f05070 */
[----:B------:R-:W-:Y:S02]  /*8e00*/  ISETP.NE.AND.EX P0, PT, R11, RZ, PT, P0 ;  /* 0x000000ff0b00720c */ /* 0x000fe40003f05300 */
[----:B---3--:R-:W-:-:S05]  /*8e10*/  I2FP.F32.U32 R3, R12 ;  /* 0x0000000c00037245 */ /* 0x008fca0000201000 */
[----:B------:R-:W-:-:S04]  /*8e20*/  FMUL R3, R3, UR4 ;  /* 0x0000000403037c20 */ /* 0x000fc80008400000 */
[----:B------:R0:W3:Y:S02]  /*8e30*/  F2I.U32.TRUNC.NTZ R20, R3 ;  /* 0x0000000300147305 */ /* 0x0000e4000020f000 */
[----:B------:R-:W-:Y:S05]  /*8e40*/  @!P0 BRA `(.L_x_292) ;  /* 0x0000000000288947 */ /* 0x000fea0003800000 */
[----:B0-----:R-:W0:Y:S02]  /*8e50*/  LDC R3, c[0x0][0x634] ;  /* 0x00018d00ff037b82 */ /* 0x001e240000000800 */
        /* <DEDUP_REMOVED lines=9> */
.L_x_292:
[----:B------:R-:W2:Y:S01]  /*8ef0*/  LDC.64 R28, c[0x0][0x640] ;  /* 0x00019000ff1c7b82 */ /* 0x000ea20000000a00 */
[-CC-:B-1----:R-:W-:Y:S01]  /*8f00*/  SHF.R.U64 R22, R8, R0.reuse, R9.reuse ;  /* 0x0000000008167219 */ /* 0x182fe20000001209 */
[----:B---3--:R-:W-:Y:S01]  /*8f10*/  IMAD.MOV R20, RZ, RZ, -R20 ;  /* 0x000000ffff147224 */ /* 0x008fe200078e0a14 */
[----:B------:R-:W-:Y:S01]  /*8f20*/  SHF.R.U32.HI R0, RZ, R0, R9 ;  /* 0x00000000ff007219 */ /* 0x000fe20000011609 */
[----:B------:R-:W-:Y:S01]  /*8f30*/  ULDC UR4, c[0x0][0x154] ;  /* 0x0000550000047ab9 */ /* 0x000fe20000000800 */
[----:B0-----:R-:W-:Y:S01]  /*8f40*/  IADD3 R3, P0, RZ, -R22, RZ ;  /* 0x80000016ff037210 */ /* 0x001fe20007f1e0ff */
[----:B------:R-:W-:Y:S02]  /*8f50*/  IMAD R21, R21, R20, R12 ;  /* 0x0000001415157224 */ /* 0x000fe400078e020c */
[----:B------:R-:W0:Y:S01]  /*8f60*/  LDC R6, c[0x0][0x618] ;  /* 0x00018600ff067b82 */ /* 0x000e220000000800 */
[----:B------:R-:W-:Y:S02]  /*8f70*/  IMAD.MOV.U32 R7, RZ, RZ, 0x1 ;  /* 0x00000001ff077424 */ /* 0x000fe400078e00ff */
[----:B------:R-:W-:-:S04]  /*8f80*/  IMAD.X R5, RZ, RZ, ~R0, P0 ;  /* 0x000000ffff057224 */ /* 0x000fc800000e0e00 */
[-C--:B------:R-:W-:Y:S01]  /*8f90*/  IMAD R0, R5, R14.reuse, RZ ;  /* 0x0000000e05007224 */ /* 0x080fe200078e02ff */
[----:B------:R-:W1:Y:S01]  /*8fa0*/  LDC R8, c[0x0][0x608] ;  /* 0x00018200ff087b82 */ /* 0x000e620000000800 */
[----:B------:R-:W-:-:S04]  /*8fb0*/  IMAD.WIDE.U32 R4, R3, R14, R16 ;  /* 0x0000000e03047225 */ /* 0x000fc800078e0010 */
[----:B------:R-:W-:Y:S01]  /*8fc0*/  IMAD R3, R3, R15, R0 ;  /* 0x0000000f03037224 */ /* 0x000fe200078e0200 */
[----:B------:R-:W-:Y:S02]  /*8fd0*/  I2FP.F32.U32 R0, R24 ;  /* 0x0000001800007245 */ /* 0x000fe40000201000 */
[----:B------:R-:W3:Y:S01]  /*8fe0*/  LDC R26, c[0x0][0x658] ;  /* 0x00019600ff1a7b82 */ /* 0x000ee20000000800 */
[----:B------:R-:W-:Y:S01]  /*8ff0*/  IMAD.IADD R3, R5, 0x1, R3 ;  /* 0x0000000105037824 */ /* 0x000fe200078e0203 */
[----:B--2---:R-:W-:Y:S01]  /*9000*/  ISETP.NE.U32.AND P0, PT, R28, RZ, PT ;  /* 0x000000ff1c00720c */ /* 0x004fe20003f05070 */
[----:B------:R-:W-:Y:S01]  /*9010*/  FMUL R0, R0, UR4 ;  /* 0x0000000400007c20 */ /* 0x000fe20008400000 */
[----:B------:R-:W-:Y:S02]  /*9020*/  IMAD.MOV.U32 R5, RZ, RZ, -0x1 ;  /* 0xffffffffff057424 */ /* 0x000fe400078e00ff */
[----:B------:R-:W-:Y:S01]  /*9030*/  ISETP.NE.AND.EX P0, PT, R29, RZ, PT, P0 ;  /* 0x000000ff1d00720c */ /* 0x000fe20003f05300 */
[----:B------:R2:W2:Y:S01]  /*9040*/  F2I.U32.TRUNC.NTZ R13, R0 ;  /* 0x00000000000d7305 */ /* 0x0004a2000020f000 */
[----:B------:R-:W2:Y:S01]  /*9050*/  LDC R15, c[0x0][0x148] ;  /* 0x00005200ff0f7b82 */ /* 0x000ea20000000800 */
[----:B0-----:R-:W-:-:S02]  /*9060*/  SHF.R.U64 R12, R4, R6, R3 ;  /* 0x00000006040c7219 */ /* 0x001fc40000001203 */
[----:B------:R-:W-:-:S05]  /*9070*/  SHF.R.U32.HI R3, RZ, R6, R3 ;  /* 0x00000006ff037219 */ /* 0x000fca0000011603 */
[----:B------:R-:W0:Y:S01]  /*9080*/  LDC R20, c[0x0][0x600] ;  /* 0x00018000ff147b82 */ /* 0x000e220000000800 */
[-CC-:B-1----:R-:W-:Y:S02]  /*9090*/  SHF.R.U64 R10, R12, R8.reuse, R3.reuse ;  /* 0x000000080c0a7219 */ /* 0x182fe40000001203 */
[----:B------:R-:W-:-:S05]  /*90a0*/  SHF.R.U32.HI R3, RZ, R8, R3 ;  /* 0x00000008ff037219 */ /* 0x000fca0000011603 */
[----:B------:R-:W1:Y:S01]  /*90b0*/  LDC R27, c[0x0][0x648] ;  /* 0x00019200ff1b7b82 */ /* 0x000e620000000800 */
[-C--:B---3--:R-:W-:Y:S02]  /*90c0*/  SHF.L.U32 R4, R5, R26.reuse, RZ ;  /* 0x0000001a05047219 */ /* 0x088fe400000006ff */
[--C-:B------:R-:W-:Y:S02]  /*90d0*/  SHF.R.U64 R14, R10, R26, R3.reuse ;  /* 0x0000001a0a0e7219 */ /* 0x100fe40000001203 */
[----:B------:R-:W-:Y:S02]  /*90e0*/  LOP3.LUT R25, RZ, R4, RZ, 0x33, !PT ;  /* 0x00000004ff197212 */ /* 0x000fe400078e33ff */
[-C--:B------:R-:W-:Y:S01]  /*90f0*/  SHF.R.U32.HI R5, RZ, R26.reuse, R3 ;  /* 0x0000001aff057219 */ /* 0x080fe20000011603 */
[----:B------:R-:W3:Y:S01]  /*9100*/  LDC R30, c[0x0][0x638] ;  /* 0x00018e00ff1e7b82 */ /* 0x000ee20000000800 */
[----:B------:R-:W-:Y:S01]  /*9110*/  SHF.L.U32 R154, R7, R26, RZ ;  /* 0x0000001a079a7219 */ /* 0x000fe200000006ff */
[----:B------:R-:W-:-:S06]  /*9120*/  IMAD.MOV.U32 R4, RZ, RZ, R14 ;  /* 0x000000ffff047224 */ /* 0x000fcc00078e000e */
[----:B------:R-:W0:Y:S01]  /*9130*/  LDC R31, c[0x0][0x610] ;  /* 0x00018400ff1f7b82 */ /* 0x000e220000000800 */
        /* <DEDUP_REMOVED lines=11> */
.L_x_293:
[----:B------:R-:W-:Y:S01]  /*91f0*/  ISETP.NE.AND P0, PT, R2, 0x1, PT ;  /* 0x000000010200780c */ /* 0x000fe20003f05270 */
[----:B0-----:R-:W-:Y:S01]  /*9200*/  VIADD R7, R20, 0xffffffff ;  /* 0xffffffff14077836 */ /* 0x001fe20000000000 */
[----:B-12---:R-:W-:Y:S01]  /*9210*/  SHF.R.U64 R0, R4, R27, R5 ;  /* 0x0000001b04007219 */ /* 0x006fe20000001205 */
[----:B------:R-:W-:Y:S01]  /*9220*/  IMAD.MOV R13, RZ, RZ, -R13 ;  /* 0x000000ffff0d7224 */ /* 0x000fe200078e0a0d */
[----:B------:R-:W-:Y:S01]  /*9230*/  LOP3.LUT R5, R10, R25, RZ, 0xc0, !PT ;  /* 0x000000190a057212 */ /* 0x000fe200078ec0ff */
[----:B------:R-:W-:Y:S02]  /*9240*/  IMAD.MOV.U32 R4, RZ, RZ, 0x1 ;  /* 0x00000001ff047424 */ /* 0x000fe400078e00ff */
[----:B------:R-:W-:Y:S02]  /*9250*/  IMAD.MOV R3, RZ, RZ, -R0 ;  /* 0x000000ffff037224 */ /* 0x000fe400078e0a00 */
[----:B------:R-:W-:Y:S01]  /*9260*/  IMAD R154, R154, R0, R5 ;  /* 0x000000009a9a7224 */ /* 0x000fe200078e0205 */
[----:B------:R-:W-:Y:S01]  /*9270*/  LOP3.LUT R5, R12, R7, RZ, 0xc0, !PT ;  /* 0x000000070c057212 */ /* 0x000fe200078ec0ff */
[----:B---3--:R-:W-:-:S02]  /*9280*/  IMAD R0, R3, R30, R14 ;  /* 0x0000001e03007224 */ /* 0x008fc400078e020e */
[----:B------:R-:W-:Y:S02]  /*9290*/  @P0 IMAD R21, R15, R13, R24 ;  /* 0x0000000d0f150224 */ /* 0x000fe400078e0218 */
[----:B------:R-:W-:Y:S01]  /*92a0*/  IMAD R3, R0, R20, R5 ;  /* 0x0000001400037224 */ /* 0x000fe200078e0205 */
[----:B------:R-:W-:Y:S01]  /*92b0*/  PRMT R0, R4, 0x7610, R0 ;  /* 0x0000761004007816 */ /* 0x000fe20000000000 */
[----:B------:R-:W-:-:S05]  /*92c0*/  IMAD R154, R154, R31, R21 ;  /* 0x0000001f9a9a7224 */ /* 0x000fca00078e0215 */
[----:B------:R-:W-:Y:S02]  /*92d0*/  SEL R153, R3, R154, !P0 ;  /* 0x0000009a03997207 */ /* 0x000fe40004000000 */
[----:B------:R-:W-:-:S07]  /*92e0*/  SEL R154, R154, R3, !P0 ;  /* 0x000000039a9a7207 */ /* 0x000fce0004000000 */
.L_x_291:
[----:B------:R-:W-:-:S13]  /*92f0*/  LOP3.LUT P0, RZ, R0, 0xff, RZ, 0xc0, !PT ;  /* 0x000000ff00ff7812 */ /* 0x000fda000780c0ff */
[----:B------:R-:W-:Y:S05]  /*9300*/  @P0 BRA `(.L_x_294) ;  /* 0xffffff7c00a80947 */ /* 0x000fea000383ffff */
[----:B------:R-:W-:Y:S05]  /*9310*/  EXIT ;  /* 0x000000000000794d */ /* 0x000fea0003800000 */
.L_x_7:
[----:B0-----:R-:W-:Y:S01]  /*9320*/  ULDC.64 UR4, c[0x0][0x650] ;  /* 0x0001940000047ab9 */ /* 0x001fe20000000a00 */
        /* <DEDUP_REMOVED lines=25> */
.L_x_296:
[----:B------:R-:W0:Y:S01]  /*94c0*/  LDC.64 R28, c[0x0][0x640] ;  /* 0x00019000ff1c7b82 */ /* 0x000e220000000a00 */
[-CC-:B------:R-:W-:Y:S01]  /*94d0*/  SHF.R.U64 R22, R12, R6.reuse, R13.reuse ;  /* 0x000000060c167219 */ /* 0x180fe2000000120d */
[----:B------:R-:W-:Y:S01]  /*94e0*/  IMAD.MOV.U32 R30, RZ, RZ, 0x1 ;  /* 0x00000001ff1e7424 */ /* 0x000fe200078e00ff */
[----:B------:R-:W-:Y:S02]  /*94f0*/  SHF.R.U32.HI R6, RZ, R6, R13 ;  /* 0x00000006ff067219 */ /* 0x000fe4000001160d */
        /* <DEDUP_REMOVED lines=8> */
[----:B------:R-:W-:Y:S01]  /*9580*/  IMAD.IADD R9, R9, 0x1, R11 ;  /* 0x0000000109097824 */ /* 0x000fe200078e020b */
[----:B0-----:R-:W-:-:S04]  /*9590*/  ISETP.NE.U32.AND P0, PT, R28, RZ, PT ;  /* 0x000000ff1c00720c */ /* 0x001fc80003f05070 */
[----:B------:R-:W-:Y:S02]  /*95a0*/  ISETP.NE.AND.EX P0, PT, R29, RZ, PT, P0 ;  /* 0x000000ff1d00720c */ /* 0x000fe40003f05300 */
[----:B------:R-:W0:Y:S01]  /*95b0*/  LDC R20, c[0x0][0x600] ;  /* 0x00018000ff147b82 */ /* 0x000e220000000800 */
[-CC-:B-1----:R-:W-:Y:S01]  /*95c0*/  SHF.R.U64 R14, R8, R10.reuse, R9.reuse ;  /* 0x0000000a080e7219 */ /* 0x182fe20000001209 */
[----:B------:R-:W-:Y:S01]  /*95d0*/  IMAD.MOV.U32 R8, RZ, RZ, -0x1 ;  /* 0xffffffffff087424 */ /* 0x000fe200078e00ff */
[----:B------:R-:W-:-:S05]  /*95e0*/  SHF.R.U32.HI R9, RZ, R10, R9 ;  /* 0x0000000aff097219 */ /* 0x000fca0000011609 */
[----:B------:R-:W1:Y:S01]  /*95f0*/  LDC R26, c[0x0][0x648] ;  /* 0x00019200ff1a7b82 */ /* 0x000e620000000800 */
[-CC-:B--2---:R-:W-:Y:S02]  /*9600*/  SHF.R.U64 R21, R14, R12.reuse, R9.reuse ;  /* 0x0000000c0e157219 */ /* 0x184fe40000001209 */
[----:B------:R-:W-:-:S05]  /*9610*/  SHF.R.U32.HI R6, RZ, R12, R9 ;  /* 0x0000000cff067219 */ /* 0x000fca0000011609 */
[----:B------:R-:W2:Y:S01]  /*9620*/  LDC R27, c[0x0][0x638] ;  /* 0x00018e00ff1b7b82 */ /* 0x000ea20000000800 */
[-C--:B---3--:R-:W-:Y:S02]  /*9630*/  SHF.L.U32 R8, R8, R25.reuse, RZ ;  /* 0x0000001908087219 */ /* 0x088fe400000006ff */
[-CC-:B------:R-:W-:Y:S02]  /*9640*/  SHF.R.U64 R23, R21, R25.reuse, R6.reuse ;  /* 0x0000001915177219 */ /* 0x180fe40000001206 */
[----:B------:R-:W-:Y:S02]  /*9650*/  LOP3.LUT R32, RZ, R8, RZ, 0x33, !PT ;  /* 0x00000008ff207212 */ /* 0x000fe400078e33ff */
[----:B------:R-:W-:Y:S01]  /*9660*/  SHF.R.U32.HI R9, RZ, R25, R6 ;  /* 0x00000019ff097219 */ /* 0x000fe20000011606 */
[----:B------:R-:W3:Y:S01]  /*9670*/  LDC R31, c[0x0][0x610] ;  /* 0x00018400ff1f7b82 */ /* 0x000ee20000000800 */
[----:B------:R-:W-:Y:S01]  /*9680*/  IMAD.MOV.U32 R8, RZ, RZ, R23 ;  /* 0x000000ffff087224 */ /* 0x000fe200078e0017 */
[----:B------:R-:W-:Y:S06]  /*9690*/  @!P0 BRA `(.L_x_297) ;  /* 0x0000000000288947 */ /* 0x000fec0003800000 */
        /* <DEDUP_REMOVED lines=10> */
.L_x_297:
[----:B------:R-:W-:Y:S02]  /*9740*/  ISETP.NE.AND P0, PT, R2, 0x1, PT ;  /* 0x000000010200780c */ /* 0x000fe40003f05270 */
[----:B-1----:R-:W-:Y:S01]  /*9750*/  SHF.R.U64 R6, R8, R26, R9 ;  /* 0x0000001a08067219 */ /* 0x002fe20000001209 */
[----:B0-----:R-:W-:Y:S01]  /*9760*/  VIADD R9, R20, 0xffffffff ;  /* 0xffffffff14097836 */ /* 0x001fe20000000000 */
[----:B------:R-:W-:Y:S02]  /*9770*/  SHF.L.U32 R30, R30, R25, RZ ;  /* 0x000000191e1e7219 */ /* 0x000fe400000006ff */
[----:B------:R-:W-:Y:S01]  /*9780*/  LOP3.LUT R5, R21, R32, RZ, 0xc0, !PT ;  /* 0x0000002015057212 */ /* 0x000fe200078ec0ff */
[----:B------:R-:W-:-:S04]  /*9790*/  IMAD.MOV R8, RZ, RZ, -R6 ;  /* 0x000000ffff087224 */ /* 0x000fc800078e0a06 */
[----:B------:R-:W-:Y:S01]  /*97a0*/  IMAD R6, R30, R6, R5 ;  /* 0x000000061e067224 */ /* 0x000fe200078e0205 */
[----:B------:R-:W-:Y:S01]  /*97b0*/  LOP3.LUT R5, R14, R9, RZ, 0xc0, !PT ;  /* 0x000000090e057212 */ /* 0x000fe200078ec0ff */
[----:B------:R-:W-:Y:S02]  /*97c0*/  @P0 IMAD R3, R7, R24, R4 ;  /* 0x0000001807030224 */ /* 0x000fe400078e0204 */
[----:B--2---:R-:W-:Y:S02]  /*97d0*/  IMAD R4, R8, R27, R23 ;  /* 0x0000001b08047224 */ /* 0x004fe400078e0217 */
[----:B---3--:R-:W-:Y:S02]  /*97e0*/  IMAD R3, R6, R31, R3 ;  /* 0x0000001f06037224 */ /* 0x008fe400078e0203 */
[----:B------:R-:W-:Y:S02]  /*97f0*/  IMAD R4, R4, R20, R5 ;  /* 0x0000001404047224 */ /* 0x000fe400078e0205 */
[----:B------:R-:W-:-:S02]  /*9800*/  IMAD.MOV.U32 R8, RZ, RZ, 0x1 ;  /* 0x00000001ff087424 */ /* 0x000fc400078e00ff */
[----:B------:R-:W-:Y:S01]  /*9810*/  IMAD.MOV.U32 R6, RZ, RZ, R22 ;  /* 0x000000ffff067224 */ /* 0x000fe200078e0016 */
[----:B------:R-:W-:Y:S02]  /*9820*/  SEL R21, R4, R3, !P0 ;  /* 0x0000000304157207 */ /* 0x000fe40004000000 */
[----:B------:R-:W-:-:S07]  /*9830*/  SEL R20, R3, R4, !P0 ;  /* 0x0000000403147207 */ /* 0x000fce0004000000 */
.L_x_295:
[----:B------:R-:W-:-:S08]  /*9840*/  NOP ;  /* 0x0000000000007918 */ /* 0x000fd00000000000 */
[----:B------:R-:W0:-:S00]  /*9850*/  USETMAXREG.DEALLOC.CTAPOOL 0x28 ;  /* 0x00000028000079c8 */ /* 0x000e0000080e0500 */
[----:B0-----:R-:W-:-:S13]  /*9860*/  ISETP.NE.AND P0, PT, R0, RZ, PT ;  /* 0x000000ff0000720c */ /* 0x001fda0003f05270 */
[----:B------:R-:W-:Y:S05]  /*9870*/  @P0 EXIT ;  /* 0x000000000000094d */ /* 0x000fea0003800000 */
[----:B------:R-:W-:Y:S01]  /*9880*/  LOP3.LUT P0, RZ, R8, 0xff, RZ, 0xc0, !PT ;  /* 0x000000ff08ff7812 */ /* 0x000fe2000780c0ff */
[----:B------:R-:W-:Y:S02]  /*9890*/  IMAD.MOV.U32 R0, RZ, RZ, 0x1 ;  /* 0x00000001ff007424 */ /* 0x000fe400078e00ff */
[----:B------:R-:W-:-:S10]  /*98a0*/  IMAD.MOV.U32 R3, RZ, RZ, RZ ;  /* 0x000000ffff037224 */ /* 0x000fd400078e00ff */
[----:B------:R-:W-:Y:S05]  /*98b0*/  @!P0 BRA `(.L_x_298) ;  /* 0x0000000c007c8947 */ /* 0x000fea0003800000 */
[----:B------:R-:W0:Y:S01]  /*98c0*/  LDC R0, c[0x0][0x28c] ;  /* 0x0000a300ff007b82 */ /* 0x000e220000000800 */
[----:B------:R-:W1:Y:S01]  /*98d0*/  S2R R10, SR_CgaCtaId ;  /* 0x00000000000a7919 */ /* 0x000e620000008800 */
[----:B------:R-:W-:Y:S01]  /*98e0*/  ULDC UR5, c[0x0][0x658] ;  /* 0x0001960000057ab9 */ /* 0x000fe20000000800 */
[----:B------:R-:W-:Y:S01]  /*98f0*/  UMOV UR7, 0xffffffff ;  /* 0xffffffff00077882 */ /* 0x000fe20000000000 */
[----:B------:R-:W-:Y:S01]  /*9900*/  ULDC UR6, c[0x0][0xc] ;  /* 0x0000030000067ab9 */ /* 0x000fe20000000800 */
[----:B------:R-:W-:Y:S01]  /*9910*/  USHF.L.U32 UR9, UR7, UR5, URZ ;  /* 0x0000000507097299 */ /* 0x000fe2000800063f */
[----:B------:R-:W-:Y:S01]  /*9920*/  BSSY B0, `(.L_x_298) ;  /* 0x00000d8000007945 */ /* 0x000fe20003800000 */
[----:B------:R-:W-:Y:S01]  /*9930*/  UMOV UR8, 0x1 ;  /* 0x0000000100087882 */ /* 0x000fe20000000000 */
[----:B------:R-:W-:Y:S01]  /*9940*/  ULDC UR7, c[0x0][0x10] ;  /* 0x0000040000077ab9 */ /* 0x000fe20000000800 */
[----:B------:R-:W-:Y:S01]  /*9950*/  USHF.L.U32 UR5, UR8, UR5, URZ ;  /* 0x0000000508057299 */ /* 0x000fe2000800063f */
[----:B------:R-:W-:Y:S01]  /*9960*/  IMAD.MOV.U32 R9, RZ, RZ, 0x1 ;  /* 0x00000001ff097424 */ /* 0x000fe200078e00ff */
[----:B------:R-:W-:Y:S01]  /*9970*/  UIMAD.WIDE.U32 UR6, UR6, UR7, URZ ;  /* 0x00000007060672a5 */ /* 0x000fe2000f8e003f */
[----:B------:R-:W-:Y:S01]  /*9980*/  LOP3.LUT R13, R19, 0x2, RZ, 0xfc, !PT ;  /* 0x00000002130d7812 */ /* 0x000fe200078efcff */
[----:B------:R-:W-:Y:S01]  /*9990*/  ULDC UR8, c[0x0][0x14] ;  /* 0x0000050000087ab9 */ /* 0x000fe20000000800 */
[----:B------:R-:W-:Y:S01]  /*99a0*/  ULDC UR4, c[0x0][0x600] ;  /* 0x0001800000047ab9 */ /* 0x000fe20000000800 */
[----:B------:R-:W-:-:S02]  /*99b0*/  UIMAD.WIDE.U32 UR30, UR6, UR8, URZ ;  /* 0x00000008061e72a5 */ /* 0x000fc4000f8e003f */
[----:B------:R-:W-:Y:S02]  /*99c0*/  UIMAD UR7, UR7, UR8, URZ ;  /* 0x00000008070772a4 */ /* 0x000fe4000f8e023f */
[----:B------:R-:W-:Y:S02]  /*99d0*/  UIADD3 UR4, UR4, -0x1, URZ ;  /* 0xffffffff04047890 */ /* 0x000fe4000fffe03f */
[----:B------:R-:W-:Y:S02]  /*99e0*/  ULOP3.LUT UR6, URZ, UR9, URZ, 0x33, !UPT ;  /* 0x000000093f067292 */ /* 0x000fe4000f8e333f */
[----:B------:R-:W-:Y:S01]  /*99f0*/  UIADD3 UR7, UR31, UR7, URZ ;  /* 0x000000071f077290 */ /* 0x000fe2000fffe03f */
[----:B0-----:R-:W-:Y:S01]  /*9a00*/  VIADD R0, R0, 0xff ;  /* 0x000000ff00007836 */ /* 0x001fe20000000000 */
[----:B------:R-:W-:-:S04]  /*9a10*/  ULDC.64 UR38, c[0x0][0x198] ;  /* 0x0000660000267ab9 */ /* 0x000fc80000000a00 */
[----:B------:R-:W-:-:S04]  /*9a20*/  SHF.R.S32.HI R3, RZ, 0x1f, R0 ;  /* 0x0000001fff037819 */ /* 0x000fc80000011400 */
[----:B------:R-:W-:Y:S01]  /*9a30*/  LEA.HI R8, R3, R0, RZ, 0x8 ;  /* 0x0000000003087211 */ /* 0x000fe200078f40ff */
[C---:B-1----:R-:W-:Y:S02]  /*9a40*/  IMAD.SHL.U32 R4, R10.reuse, 0x2000, RZ ;  /* 0x000020000a047824 */ /* 0x042fe400078e00ff */
[----:B------:R-:W-:Y:S01]  /*9a50*/  IMAD.SHL.U32 R10, R10, 0x40, RZ ;  /* 0x000000400a0a7824 */ /* 0x000fe200078e00ff */
[----:B------:R-:W-:Y:S01]  /*9a60*/  SHF.R.S32.HI R8, RZ, 0x8, R8 ;  /* 0x00000008ff087819 */ /* 0x000fe20000011408 */
[----:B------:R-:W-:Y:S01]  /*9a70*/  IMAD.MOV.U32 R0, RZ, RZ, 0x1 ;  /* 0x00000001ff007424 */ /* 0x000fe200078e00ff */
[----:B------:R-:W-:Y:S01]  /*9a80*/  LOP3.LUT R4, R4, 0x2000, RZ, 0xc0, !PT ;  /* 0x0000200004047812 */ /* 0x000fe200078ec0ff */
[----:B------:R-:W-:Y:S01]  /*9a90*/  IMAD.MOV.U32 R3, RZ, RZ, RZ ;  /* 0x000000ffff037224 */ /* 0x000fe200078e00ff */
[----:B------:R-:W-:Y:S01]  /*9aa0*/  LOP3.LUT R10, R10, 0x40, RZ, 0xc0, !PT ;  /* 0x000000400a0a7812 */ /* 0x000fe200078ec0ff */
[----:B------:R-:W-:Y:S01]  /*9ab0*/  VIADD R12, R8, 0x1 ;  /* 0x00000001080c7836 */ /* 0x000fe20000000000 */
[----:B------:R-:W-:-:S07]  /*9ac0*/  LOP3.LUT R11, R4, 0x20100, RZ, 0xfc, !PT ;  /* 0x00020100040b7812 */ /* 0x000fce00078efcff */
.L_x_309:
[----:B------:R-:W-:-:S03]  /*9ad0*/  UMOV UR8, 0xffffffff ;  /* 0xffffffff00087882 */ /* 0x000fc60000000000 */
[----:B------:R-:W-:Y:S05]  /*9ae0*/  BRA.DIV UR8, `(.L_x_299) ;  /* 0x0000000e08907947 */ /* 0x000fea000b800000 */
[----:B------:R-:W-:-:S13]  /*9af0*/  ELECT P6, URZ, PT ;  /* 0x00000000003f782f */ /* 0x000fda00038c0000 */
.L_x_318:
[----:B------:R-:W0:Y:S01]  /*9b00*/  LDC R4, c[0x0][0x28c] ;  /* 0x0000a300ff047b82 */ /* 0x000e220000000800 */
[----:B------:R-:W-:Y:S01]  /*9b10*/  BSSY B1, `(.L_x_300) ;  /* 0x0000044000017945 */ /* 0x000fe20003800000 */
[----:B0-----:R-:W-:-:S13]  /*9b20*/  ISETP.LT.OR P6, PT, R4, 0x1, !P6 ;  /* 0x000000010400780c */ /* 0x001fda00077c1670 */
[----:B------:R-:W-:Y:S05]  /*9b30*/  @P6 BRA `(.L_x_301) ;  /* 0x0000000400046947 */ /* 0x000fea0003800000 */
[----:B------:R-:W-:Y:S02]  /*9b40*/  IMAD.SHL.U32 R22, R20, 0x100, RZ ;  /* 0x0000010014167824 */ /* 0x000fe400078e00ff */
[----:B------:R-:W-:Y:S02]  /*9b50*/  IMAD R21, R21, 0x80, R10 ;  /* 0x0000008015157824 */ /* 0x000fe400078e020a */
[----:B------:R-:W-:Y:S02]  /*9b60*/  IMAD.MOV.U32 R24, RZ, RZ, RZ ;  /* 0x000000ffff187224 */ /* 0x000fe400078e00ff */
[----:B------:R-:W-:Y:S02]  /*9b70*/  IMAD.MOV.U32 R4, RZ, RZ, R12 ;  /* 0x000000ffff047224 */ /* 0x000fe400078e000c */
[----:B------:R-:W-:Y:S02]  /*9b80*/  IMAD.MOV.U32 R5, RZ, RZ, R0 ;  /* 0x000000ffff057224 */ /* 0x000fe400078e0000 */
[----:B------:R-:W-:-:S07]  /*9b90*/  IMAD.MOV.U32 R14, RZ, RZ, R3 ;  /* 0x000000ffff0e7224 */ /* 0x000fce00078e0003 */
.L_x_304:
[----:B------:R-:W0:Y:S01]  /*9ba0*/  S2R R20, SR_CgaCtaId ;  /* 0x0000000000147919 */ /* 0x000e220000008800 */
[----:B------:R-:W-:Y:S02]  /*9bb0*/  MOV R7, 0x400 ;  /* 0x0000040000077802 */ /* 0x000fe40000000f00 */
[----:B------:R-:W-:-:S13]  /*9bc0*/  LOP3.LUT P1, RZ, R18, 0x7f, RZ, 0xc0, !PT ;  /* 0x0000007f12ff7812 */ /* 0x000fda000782c0ff */
[----:B------:R-:W1:Y:S01]  /*9bd0*/  @!P1 LDC R15, c[0x0][0x500] ;  /* 0x00014000ff0f9b82 */ /* 0x000e620000000800 */
[----:B0-----:R-:W-:Y:S02]  /*9be0*/  LEA R23, R20, R7, 0x18 ;  /* 0x0000000714177211 */ /* 0x001fe400078ec0ff */
[----:B------:R-:W-:-:S03]  /*9bf0*/  SHF.L.U32 R7, R5, 0x1f, RZ ;  /* 0x0000001f05077819 */ /* 0x000fc600000006ff */
[----:B------:R-:W-:-:S04]  /*9c00*/  IMAD R20, R14, 0x8, R23 ;  /* 0x000000080e147824 */ /* 0x000fc800078e0217 */
[----:B------:R-:W0:Y:S02]  /*9c10*/  SYNCS.PHASECHK.TRANS64.TRYWAIT P0, [R20+URZ+0x10], R7 ;  /* 0x00001007140075a7 */ /* 0x000e24000800017f */
[----:B01----:R-:W-:Y:S05]  /*9c20*/  @!P0 BRA `(.L_x_302) ;  /* 0x0000000c00608947 */ /* 0x003fea0003800000 */
.L_x_319:
[----:B0-----:R-:W-:Y:S01]  /*9c30*/  PRMT R7, R13, 0x9910, RZ ;  /* 0x000099100d077816 */ /* 0x001fe200000000ff */
[----:B------:R0:W-:Y:S03]  /*9c40*/  @!P1 SYNCS.ARRIVE.TRANS64 RZ, [R20+URZ], R15 ;  /* 0x0000000f14ff99a7 */ /* 0x0001e6000800003f */
[----:B------:R-:W-:-:S13]  /*9c50*/  ISETP.NE.AND P0, PT, R7, 0x2, PT ;  /* 0x000000020700780c */ /* 0x000fda0003f05270 */
[----:B0-----:R-:W-:Y:S05]  /*9c60*/  @P0 BRA `(.L_x_303) ;  /* 0x0000000000040947 */ /* 0x001fea0003800000 */
[----:B------:R-:W-:Y:S01]  /*9c70*/  BPT.TRAP 0x1 ;  /* 0x000000040000795c */ /* 0x000fe20000300000 */
.L_x_303:
[----:B------:R-:W-:Y:S01]  /*9c80*/  R2UR UR8, R23 ;  /* 0x00000000170872ca */ /* 0x000fe200000e0000 */
[----:B------:R-:W-:Y:S01]  /*9c90*/  IMAD R7, R14, 0x8000, R11 ;  /* 0x000080000e077824 */ /* 0x000fe200078e020b */
[----:B------:R-:W-:Y:S01]  /*9ca0*/  R2UR UR26, R24 ;  /* 0x00000000181a72ca */ /* 0x000fe200000e0000 */
[----:B------:R-:W-:Y:S01]  /*9cb0*/  IMAD R23, R14, 0x10000, R23 ;  /* 0x000100000e177824 */ /* 0x000fe200078e0217 */
[----:B------:R-:W-:Y:S01]  /*9cc0*/  R2UR UR25, R20 ;  /* 0x00000000141972ca */ /* 0x000fe200000e0000 */
[----:B------:R-:W-:Y:S01]  /*9cd0*/  VIADD R4, R4, 0xffffffff ;  /* 0xffffffff04047836 */ /* 0x000fe20000000000 */
[----:B------:R-:W-:Y:S01]  /*9ce0*/  R2UR UR32, R7 ;  /* 0x00000000072072ca */ /* 0x000fe200000e0000 */
[----:B------:R-:W-:Y:S01]  /*9cf0*/  UIADD3 UR14, UP0, UR38, 0xf0, URZ ;  /* 0x000000f0260e7890 */ /* 0x000fe2000ff1e03f */
[----:B------:R-:W-:Y:S01]  /*9d00*/  R2UR UR16, R23 ;  /* 0x00000000171072ca */ /* 0x000fe200000e0000 */
[----:B------:R-:W-:Y:S01]  /*9d10*/  UIADD3 UR40, UP1, UR38, 0x1f0, URZ ;  /* 0x000001f026287890 */ /* 0x000fe2000ff3e03f */
[----:B------:R-:W-:Y:S01]  /*9d20*/  R2UR UR28, R6 ;  /* 0x00000000061c72ca */ /* 0x000fe200000e0000 */
[----:B------:R-:W-:Y:S01]  /*9d30*/  UIADD3.X UR15, URZ, UR39, URZ, UP0, !UPT ;  /* 0x000000273f0f7290 */ /* 0x000fe200087fe43f */
[----:B------:R-:W-:Y:S01]  /*9d40*/  R2UR UR27, R22 ;  /* 0x00000000161b72ca */ /* 0x000fe200000e0000 */
[----:B------:R-:W-:Y:S01]  /*9d50*/  UIADD3.X UR41, URZ, UR39, URZ, UP1, !UPT ;  /* 0x000000273f297290 */ /* 0x000fe20008ffe43f */
[----:B------:R-:W-:Y:S01]  /*9d60*/  R2UR UR35, R21 ;  /* 0x00000000152372ca */ /* 0x000fe200000e0000 */
[----:B------:R-:W-:Y:S01]  /*9d70*/  UIADD3 UR18, UR26, 0x80, URZ ;  /* 0x000000801a127890 */ /* 0x000fe2000fffe03f */
[----:B------:R-:W-:Y:S01]  /*9d80*/  ISETP.GT.AND P1, PT, R4, 0x1, PT ;  /* 0x000000010400780c */ /* 0x000fe20003f24270 */
[----:B------:R-:W-:Y:S01]  /*9d90*/  VIADD R14, R14, 0x1 ;  /* 0x000000010e0e7836 */ /* 0x000fe20000000000 */
[----:B------:R-:W-:Y:S01]  /*9da0*/  UMOV UR22, 0x0 ;  /* 0x0000000000167882 */ /* 0x000fe20000000000 */
[----:B------:R-:W-:Y:S01]  /*9db0*/  UIADD3 UR32, UR8, UR32, URZ ;  /* 0x0000002008207290 */ /* 0x000fe2000fffe03f */
[----:B------:R-:W-:Y:S01]  /*9dc0*/  VIADD R24, R24, 0x100 ;  /* 0x0000010018187836 */ /* 0x000fe20000000000 */
[----:B------:R-:W-:Y:S01]  /*9dd0*/  UIADD3 UR24, UR16, 0x100, URZ ;  /* 0x0000010010187890 */ /* 0x000fe2000fffe03f */
[----:B------:R-:W-:Y:S01]  /*9de0*/  ISETP.NE.AND P0, PT, R14, 0x2, PT ;  /* 0x000000020e00780c */ /* 0x000fe20003f05270 */
[----:B------:R-:W-:-:S02]  /*9df0*/  UIADD3 UR16, UR16, 0x8100, URZ ;  /* 0x0000810010107890 */ /* 0x000fc4000fffe03f */
[----:B------:R-:W-:Y:S01]  /*9e00*/  UIADD3 UR8, UR32, 0x4000, URZ ;  /* 0x0000400020087890 */ /* 0x000fe2000fffe03f */
[----:B------:R-:W-:Y:S01]  /*9e10*/  SEL R20, RZ, 0x1, P0 ;  /* 0x00000001ff147807 */ /* 0x000fe20000000000 */
[----:B------:R-:W-:Y:S01]  /*9e20*/  UMOV UR23, 0x10000000 ;  /* 0x1000000000177882 */ /* 0x000fe20000000000 */
[----:B------:R-:W-:Y:S01]  /*9e30*/  UMOV UR17, UR25 ;  /* 0x0000001900117c82 */ /* 0x000fe20008000000 */
[----:B------:R-:W-:Y:S01]  /*9e40*/  UMOV UR20, UR28 ;  /* 0x0000001c00147c82 */ /* 0x000fe20008000000 */
[----:B------:R-:W-:Y:S01]  /*9e50*/  UMOV UR19, UR27 ;  /* 0x0000001b00137c82 */ /* 0x000fe20008000000 */
[----:B------:R-:W-:Y:S01]  /*9e60*/  UMOV UR13, 0x30000 ;  /* 0x00030000000d7882 */ /* 0x000fe20000000000 */
[----:B------:R-:W-:Y:S01]  /*9e70*/  UMOV UR33, UR25 ;  /* 0x0000001900217c82 */ /* 0x000fe20008000000 */
[----:B------:R-:W-:Y:S01]  /*9e80*/  UMOV UR34, UR26 ;  /* 0x0000001a00227c82 */ /* 0x000fe20008000000 */
[----:B------:R-:W-:Y:S01]  /*9e90*/  UMOV UR36, UR28 ;  /* 0x0000001c00247c82 */ /* 0x000fe20008000000 */
[----:B------:R0:W-:Y:S01]  /*9ea0*/  UTMALDG.3D [UR24], [UR14], desc[UR22] ;  /* 0x000016180e0075b4 */ /* 0x0001e20008011000 */
[----:B------:R-:W-:Y:S01]  /*9eb0*/  UMOV UR9, UR25 ;  /* 0x0000001900097c82 */ /* 0x000fe20008000000 */
[----:B------:R-:W-:Y:S01]  /*9ec0*/  UMOV UR12, UR28 ;  /* 0x0000001c000c7c82 */ /* 0x000fe20008000000 */
[----:B------:R-:W-:Y:S01]  /*9ed0*/  UMOV UR11, UR35 ;  /* 0x00000023000b7c82 */ /* 0x000fe20008000000 */
[----:B------:R-:W-:Y:S01]  /*9ee0*/  UMOV UR10, UR18 ;  /* 0x00000012000a7c82 */ /* 0x000fe20008000000 */
[----:B------:R-:W-:-:S02]  /*9ef0*/  LOP3.LUT R5, R5, R20, RZ, 0x3c, !PT ;  /* 0x0000001405057212 */ /* 0x000fc400078e3cff */
[----:B------:R-:W-:Y:S01]  /*9f00*/  SEL R14, R14, RZ, P0 ;  /* 0x000000ff0e0e7207 */ /* 0x000fe20000000000 */
[----:B------:R0:W-:Y:S01]  /*9f10*/  UTMALDG.3D [UR16], [UR14], desc[UR22] ;  /* 0x000016100e0075b4 */ /* 0x0001e20008011000 */
[----:B------:R0:W-:Y:S01]  /*9f20*/  UTMALDG.3D.MULTICAST [UR32], [UR40], UR13, desc[UR22] ;  /* 0x00001620280073b4 */ /* 0x0001e2000801180d */
[----:B------:R0:W-:Y:S02]  /*9f30*/  UTMALDG.3D.MULTICAST [UR8], [UR40], UR13, desc[UR22] ;  /* 0x00001608280073b4 */ /* 0x0001e4000801180d */
[----:B0-----:R-:W-:Y:S05]  /*9f40*/  @P1 BRA `(.L_x_304) ;  /* 0xfffffffc00141947 */ /* 0x001fea000383ffff */
.L_x_301:
[----:B------:R-:W-:Y:S05]  /*9f50*/  BSYNC B1 ;  /* 0x0000000000017941 */ /* 0x000fea0003800000 */
.L_x_300:
[----:B------:R-:W-:Y:S01]  /*9f60*/  LOP3.LUT P1, RZ, R9, 0xff, RZ, 0xc0, !PT ;  /* 0x000000ff09ff7812 */ /* 0x000fe2000782c0ff */
[----:B------:R-:W-:Y:S01]  /*9f70*/  IMAD.IADD R3, R8, 0x1, R3 ;  /* 0x0000000108037824 */ /* 0x000fe200078e0203 */
[----:B------:R-:W-:Y:S01]  /*9f80*/  IADD3 R16, P2, R16, UR30, RZ ;  /* 0x0000001e10107c10 */ /* 0x000fe2000ff5e0ff */
[----:B------:R-:W-:Y:S01]  /*9f90*/  ULDC.64 UR8, c[0x0][0x650] ;  /* 0x0001940000087ab9 */ /* 0x000fe20000000a00 */
[----:B------:R-:W-:Y:S01]  /*9fa0*/  BSSY B1, `(.L_x_305) ;  /* 0x000006d000017945 */ /* 0x000fe20003800000 */
[----:B------:R-:W-:Y:S01]  /*9fb0*/  IMAD.MOV.U32 R20, RZ, RZ, -0x1 ;  /* 0xffffffffff147424 */ /* 0x000fe200078e00ff */
[----:B------:R-:W-:Y:S01]  /*9fc0*/  ISETP.GT.U32.AND P0, PT, R3, 0x1, PT ;  /* 0x000000010300780c */ /* 0x000fe20003f04070 */
[----:B------:R-:W-:Y:S01]  /*9fd0*/  IMAD.MOV.U32 R21, RZ, RZ, -0x1 ;  /* 0xffffffffff157424 */ /* 0x000fe200078e00ff */
[----:B------:R-:W-:Y:S02]  /*9fe0*/  SHF.R.U32.HI R4, RZ, 0x1, R3 ;  /* 0x00000001ff047819 */ /* 0x000fe40000011603 */
[----:B------:R-:W-:-:S02]  /*9ff0*/  ISETP.LT.U32.AND P0, PT, R8, 0x2, P0 ;  /* 0x000000020800780c */ /* 0x000fc40000701070 */
[----:B------:R-:W-:Y:S01]  /*a000*/  IADD3.X R17, R17, UR7, RZ, P2, !PT ;  /* 0x0000000711117c10 */ /* 0x000fe200097fe4ff */
[----:B------:R-:W0:Y:S01]  /*a010*/  @P1 S2R R6, SR_CgaCtaId ;  /* 0x0000000000061919 */ /* 0x000e220000008800 */
[----:B------:R-:W-:Y:S02]  /*a020*/  @P1 MOV R5, 0x400 ;  /* 0x0000040000051802 */ /* 0x000fe40000000f00 */
[----:B------:R-:W-:Y:S02]  /*a030*/  ISETP.GE.U32.AND P2, PT, R16, UR8, PT ;  /* 0x0000000810007c0c */ /* 0x000fe4000bf46070 */
[----:B------:R-:W-:Y:S02]  /*a040*/  LOP3.LUT R4, R4, 0x1, RZ, 0xc0, !PT ;  /* 0x0000000104047812 */ /* 0x000fe400078ec0ff */
[----:B------:R-:W-:Y:S02]  /*a050*/  LOP3.LUT R3, R3, 0x1, RZ, 0xc0, !PT ;  /* 0x0000000103037812 */ /* 0x000fe400078ec0ff */
[----:B------:R-:W-:-:S02]  /*a060*/  PRMT R9, RZ, 0x7610, R9 ;  /* 0x00007610ff097816 */ /* 0x000fc40000000009 */
[----:B0-----:R-:W-:Y:S01]  /*a070*/  @P1 LEA R5, R6, R5, 0x18 ;  /* 0x0000000506051211 */ /* 0x001fe200078ec0ff */
[----:B------:R-:W-:-:S03]  /*a080*/  IMAD.MOV.U32 R6, RZ, RZ, -0x1 ;  /* 0xffffffffff067424 */ /* 0x000fc600078e00ff */
[----:B------:R0:W-:Y:S01]  /*a090*/  @P1 SYNCS.ARRIVE.TRANS64.A1T0 RZ, [R5+URZ+0x38], RZ ;  /* 0x000038ff05ff19a7 */ /* 0x0001e2000810003f */
[----:B------:R-:W-:-:S04]  /*a0a0*/  ISETP.NE.U32.AND P1, PT, R4, 0x1, PT ;  /* 0x000000010400780c */ /* 0x000fc80003f25070 */
[----:B------:R-:W-:Y:S02]  /*a0b0*/  ISETP.GT.U32.AND P1, PT, R8, 0x1, !P1 ;  /* 0x000000010800780c */ /* 0x000fe40004f24070 */
[----:B0-----:R-:W-:Y:S02]  /*a0c0*/  SEL R5, RZ, 0x1, !P0 ;  /* 0x00000001ff057807 */ /* 0x001fe40004000000 */
[----:B------:R-:W-:Y:S02]  /*a0d0*/  ISETP.GE.U32.AND.EX P0, PT, R17, UR9, PT, P2 ;  /* 0x0000000911007c0c */ /* 0x000fe4000bf06120 */
[----:B------:R-:W-:-:S04]  /*a0e0*/  SEL R4, RZ, 0x1, !P1 ;  /* 0x00000001ff047807 */ /* 0x000fc80004800000 */
[----:B------:R-:W-:Y:S02]  /*a0f0*/  LOP3.LUT R0, R4, R0, R5, 0x96, !PT ;  /* 0x0000000004007212 */ /* 0x000fe400078e9605 */
[----:B------:R-:W-:-:S05]  /*a100*/  PRMT R4, RZ, 0x7610, R4 ;  /* 0x00007610ff047816 */ /* 0x000fca0000000004 */
[----:B------:R-:W-:Y:S05]  /*a110*/  @P0 BRA `(.L_x_306) ;  /* 0x0000000400540947 */ /* 0x000fea0003800000 */
[----:B------:R-:W0:Y:S01]  /*a120*/  S2R R15, SR_CTAID.X ;  /* 0x00000000000f7919 */ /* 0x000e220000002500 */
[----:B------:R-:W-:Y:S01]  /*a130*/  ULDC.64 UR8, c[0x0][0x628] ;  /* 0x00018a0000087ab9 */ /* 0x000fe20000000a00 */
[----:B------:R-:W-:Y:S01]  /*a140*/  ULDC UR11, c[0x0][0x630] ;  /* 0x00018c00000b7ab9 */ /* 0x000fe20000000800 */
[----:B------:R-:W-:Y:S01]  /*a150*/  ISETP.NE.U32.AND P0, PT, RZ, UR8, PT ;  /* 0x00000008ff007c0c */ /* 0x000fe2000bf05070 */
[----:B------:R-:W1:Y:S01]  /*a160*/  S2R R20, SR_CTAID.Y ;  /* 0x0000000000147919 */ /* 0x000e620000002600 */
[----:B------:R-:W-:Y:S01]  /*a170*/  ULDC UR12, c[0x0][0x150] ;  /* 0x00005400000c7ab9 */ /* 0x000fe20000000800 */
[----:B------:R-:W-:Y:S01]  /*a180*/  IMAD.MOV.U32 R4, RZ, RZ, R16 ;  /* 0x000000ffff047224 */ /* 0x000fe200078e0010 */
[----:B------:R-:W-:Y:S01]  /*a190*/  ISETP.NE.AND.EX P0, PT, RZ, UR9, PT, P0 ;  /* 0x00000009ff007c0c */ /* 0x000fe2000bf05300 */
[----:B------:R-:W-:Y:S01]  /*a1a0*/  IMAD.MOV.U32 R5, RZ, RZ, R17 ;  /* 0x000000ffff057224 */ /* 0x000fe200078e0011 */
[----:B0-----:R-:W-:-:S11]  /*a1b0*/  I2FP.F32.U32 R22, R15 ;  /* 0x0000000f00167245 */ /* 0x001fd60000201000 */
[----:B------:R-:W-:Y:S05]  /*a1c0*/  @!P0 BRA `(.L_x_307) ;  /* 0x0000000000288947 */ /* 0x000fea0003800000 */
[----:B------:R-:W-:Y:S02]  /*a1d0*/  ULDC UR10, c[0x0][0x634] ;  /* 0x00018d00000a7ab9 */ /* 0x000fe40000000800 */
[----:B------:R-:W-:-:S05]  /*a1e0*/  IADD3 R5, P0, R16, UR10, RZ ;  /* 0x0000000a10057c10 */ /* 0x000fca000ff1e0ff */
[----:B------:R-:W-:-:S04]  /*a1f0*/  IMAD.X R21, RZ, RZ, R17, P0 ;  /* 0x000000ffff157224 */ /* 0x000fc800000e0611 */
[----:B------:R-:W-:-:S04]  /*a200*/  IMAD.WIDE.U32 R6, R21, UR8, RZ ;  /* 0x0000000815067c25 */ /* 0x000fc8000f8e00ff */
[----:B------:R-:W-:-:S04]  /*a210*/  IMAD.WIDE.U32 R6, P0, R5, UR9, R6 ;  /* 0x0000000905067c25 */ /* 0x000fc8000f800006 */
[----:B------:R-:W-:-:S04]  /*a220*/  IMAD.WIDE.U32 R4, R5, UR8, RZ ;  /* 0x0000000805047c25 */ /* 0x000fc8000f8e00ff */
[----:B------:R-:W-:Y:S01]  /*a230*/  IMAD.MOV.U32 R4, RZ, RZ, R7 ;  /* 0x000000ffff047224 */ /* 0x000fe200078e0007 */
[----:B------:R-:W-:Y:S01]  /*a240*/  IADD3 RZ, P1, R5, R6, RZ ;  /* 0x0000000605ff7210 */ /* 0x000fe20007f3e0ff */
[----:B------:R-:W-:-:S04]  /*a250*/  IMAD.X R5, RZ, RZ, RZ, P0 ;  /* 0x000000ffff057224 */ /* 0x000fc800000e06ff */
[----:B------:R-:W-:-:S08]  /*a260*/  IMAD.WIDE.U32.X R4, R21, UR9, R4, P1 ;  /* 0x0000000915047c25 */ /* 0x000fd000088e0404 */
.L_x_307:
[--C-:B------:R-:W-:Y:S01]  /*a270*/  SHF.R.U64 R14, R4, UR11, R5.reuse ;  /* 0x0000000b040e7c19 */ /* 0x100fe20008001205 */
[----:B------:R-:W-:Y:S01]  /*a280*/  FMUL R22, R22, UR12 ;  /* 0x0000000c16167c20 */ /* 0x000fe20008400000 */
[----:B------:R-:W-:Y:S01]  /*a290*/  SHF.R.U32.HI R4, RZ, UR11, R5 ;  /* 0x0000000bff047c19 */ /* 0x000fe20008011605 */
[----:B------:R-:W0:Y:S01]  /*a2a0*/  LDC R6, c[0x0][0x144] ;  /* 0x00005100ff067b82 */ /* 0x000e220000000800 */
[----:B------:R-:W-:Y:S01]  /*a2b0*/  IADD3 R5, P0, RZ, -R14, RZ ;  /* 0x8000000eff057210 */ /* 0x000fe20007f1e0ff */
[----:B------:R-:W-:Y:S01]  /*a2c0*/  ULDC UR10, c[0x0][0x154] ;  /* 0x00005500000a7ab9 */ /* 0x000fe20000000800 */
[----:B-1----:R-:W-:Y:S01]  /*a2d0*/  I2FP.F32.U32 R7, R20 ;  /* 0x0000001400077245 */ /* 0x002fe20000201000 */
[----:B------:R-:W1:Y:S01]  /*a2e0*/  F2I.U32.TRUNC.NTZ R22, R22 ;  /* 0x0000001600167305 */ /* 0x000e62000020f000 */
[----:B------:R-:W-:Y:S01]  /*a2f0*/  ULDC.64 UR8, c[0x0][0x620] ;  /* 0x0001880000087ab9 */ /* 0x000fe20000000a00 */
[----:B------:R-:W-:Y:S01]  /*a300*/  IMAD.X R4, RZ, RZ, ~R4, P0 ;  /* 0x000000ffff047224 */ /* 0x000fe200000e0e04 */
[----:B------:R-:W-:Y:S01]  /*a310*/  ISETP.NE.AND P2, PT, R2, 0x1, PT ;  /* 0x000000010200780c */ /* 0x000fe20003f45270 */
[----:B------:R-:W-:Y:S01]  /*a320*/  FMUL R23, R7, UR10 ;  /* 0x0000000a07177c20 */ /* 0x000fe20008400000 */
[----:B------:R-:W2:Y:S01]  /*a330*/  LDC R25, c[0x0][0x148] ;  /* 0x00005200ff197b82 */ /* 0x000ea20000000800 */
[----:B------:R-:W-:Y:S01]  /*a340*/  IMAD R4, R4, UR8, RZ ;  /* 0x0000000804047c24 */ /* 0x000fe2000f8e02ff */
[----:B------:R-:W-:-:S02]  /*a350*/  ULDC.64 UR10, c[0x0][0x640] ;  /* 0x00019000000a7ab9 */ /* 0x000fc40000000a00 */
[----:B------:R-:W-:Y:S01]  /*a360*/  ISETP.NE.U32.AND P0, PT, RZ, UR10, PT ;  /* 0x0000000aff007c0c */ /* 0x000fe2000bf05070 */
[----:B------:R-:W3:Y:S01]  /*a370*/  F2I.U32.TRUNC.NTZ R23, R23 ;  /* 0x0000001700177305 */ /* 0x000ee2000020f000 */
[C---:B------:R-:W-:Y:S02]  /*a380*/  IMAD R7, R5.reuse, UR9, R4 ;  /* 0x0000000905077c24 */ /* 0x040fe4000f8e0204 */
[----:B------:R-:W-:Y:S01]  /*a390*/  IMAD.WIDE.U32 R4, R5, UR8, R16 ;  /* 0x0000000805047c25 */ /* 0x000fe2000f8e0010 */
[----:B------:R-:W-:Y:S01]  /*a3a0*/  ULDC UR8, c[0x0][0x618] ;  /* 0x0001860000087ab9 */ /* 0x000fe20000000800 */
[----:B------:R-:W-:Y:S02]  /*a3b0*/  ISETP.NE.AND.EX P0, PT, RZ, UR11, PT, P0 ;  /* 0x0000000bff007c0c */ /* 0x000fe4000bf05300 */
[----:B------:R-:W-:Y:S02]  /*a3c0*/  IMAD.IADD R5, R5, 0x1, R7 ;  /* 0x0000000105057824 */ /* 0x000fe400078e0207 */
[----:B-1----:R-:W-:-:S03]  /*a3d0*/  IMAD.MOV R22, RZ, RZ, -R22 ;  /* 0x000000ffff167224 */ /* 0x002fc600078e0a16 */
[----:B------:R-:W-:Y:S01]  /*a3e0*/  SHF.R.U64 R21, R4, UR8, R5 ;  /* 0x0000000804157c19 */ /* 0x000fe20008001205 */
[----:B0-----:R-:W-:Y:S01]  /*a3f0*/  IMAD R15, R6, R22, R15 ;  /* 0x00000016060f7224 */ /* 0x001fe200078e020f */
[----:B------:R-:W-:Y:S01]  /*a400*/  SHF.R.U32.HI R4, RZ, UR8, R5 ;  /* 0x00000008ff047c19 */ /* 0x000fe20008011605 */
[----:B------:R-:W-:Y:S01]  /*a410*/  ULDC UR8, c[0x0][0x608] ;  /* 0x0001820000087ab9 */ /* 0x000fe20000000800 */
[----:B---3--:R-:W-:Y:S02]  /*a420*/  IMAD.MOV R6, RZ, RZ, -R23 ;  /* 0x000000ffff067224 */ /* 0x008fe400078e0a17 */
[--C-:B------:R-:W-:Y:S02]  /*a430*/  SHF.R.U64 R22, R21, UR8, R4.reuse ;  /* 0x0000000815167c19 */ /* 0x100fe40008001204 */
[----:B------:R-:W-:Y:S01]  /*a440*/  SHF.R.U32.HI R5, RZ, UR8, R4 ;  /* 0x00000008ff057c19 */ /* 0x000fe20008011604 */
[----:B------:R-:W-:Y:S01]  /*a450*/  ULDC UR8, c[0x0][0x658] ;  /* 0x0001960000087ab9 */ /* 0x000fe20000000800 */
[----:B--2---:R-:W-:-:S02]  /*a460*/  @P2 IMAD R15, R25, R6, R20 ;  /* 0x00000006190f2224 */ /* 0x004fc400078e0214 */
[--C-:B------:R-:W-:Y:S02]  /*a470*/  SHF.R.U64 R20, R22, UR8, R5.reuse ;  /* 0x0000000816147c19 */ /* 0x100fe40008001205 */
[----:B------:R-:W-:-:S03]  /*a480*/  SHF.R.U32.HI R23, RZ, UR8, R5 ;  /* 0x00000008ff177c19 */ /* 0x000fc60008011605 */
[----:B------:R-:W-:Y:S02]  /*a490*/  IMAD.MOV.U32 R6, RZ, RZ, R20 ;  /* 0x000000ffff067224 */ /* 0x000fe400078e0014 */
[----:B------:R-:W-:Y:S01]  /*a4a0*/  IMAD.MOV.U32 R5, RZ, RZ, R23 ;  /* 0x000000ffff057224 */ /* 0x000fe200078e0017 */
[----:B------:R-:W-:Y:S06]  /*a4b0*/  @!P0 BRA `(.L_x_308) ;  /* 0x00000000002c8947 */ /* 0x000fec0003800000 */
        /* <DEDUP_REMOVED lines=9> */
[----:B------:R-:W-:-:S04]  /*a550*/  IMAD.WIDE.U32.X R4, R23, UR11, R4, P1 ;  /* 0x0000000b17047c25 */ /* 0x000fc800088e0404 */
[----:B------:R-:W-:-:S07]  /*a560*/  IMAD.MOV.U32 R6, RZ, RZ, R4 ;  /* 0x000000ffff067224 */ /* 0x000fce00078e0004 */
.L_x_308:
[----:B------:R-:W-:Y:S01]  /*a570*/  ULDC UR8, c[0x0][0x648] ;  /* 0x0001920000087ab9 */ /* 0x000fe20000000800 */
[----:B------:R-:W-:Y:S01]  /*a580*/  LOP3.LUT R4, R22, UR6, RZ, 0xc0, !PT ;  /* 0x0000000616047c12 */ /* 0x000fe2000f8ec0ff */
[----:B------:R-:W-:Y:S01]  /*a590*/  ULDC UR9, c[0x0][0x610] ;  /* 0x0001840000097ab9 */ /* 0x000fe20000000800 */
[----:B------:R-:W-:Y:S01]  /*a5a0*/  SHF.R.U64 R5, R6, UR8, R5 ;  /* 0x0000000806057c19 */ /* 0x000fe20008001205 */
[----:B------:R-:W-:Y:S01]  /*a5b0*/  ULDC UR8, c[0x0][0x638] ;  /* 0x00018e0000087ab9 */ /* 0x000fe20000000800 */
[----:B------:R-:W-:Y:S01]  /*a5c0*/  LOP3.LUT R21, R21, UR4, RZ, 0xc0, !PT ;  /* 0x0000000415157c12 */ /* 0x000fe2000f8ec0ff */
[----:B------:R-:W-:Y:S02]  /*a5d0*/  IMAD.MOV.U32 R6, RZ, RZ, R14 ;  /* 0x000000ffff067224 */ /* 0x000fe400078e000e */
[----:B------:R-:W-:Y:S02]  /*a5e0*/  IMAD.MOV R7, RZ, RZ, -R5 ;  /* 0x000000ffff077224 */ /* 0x000fe400078e0a05 */
[----:B------:R-:W-:-:S02]  /*a5f0*/  IMAD R4, R5, UR5, R4 ;  /* 0x0000000505047c24 */ /* 0x000fc4000f8e0204 */
[----:B------:R-:W-:Y:S01]  /*a600*/  IMAD R20, R7, UR8, R20 ;  /* 0x0000000807147c24 */ /* 0x000fe2000f8e0214 */
[----:B------:R-:W-:Y:S01]  /*a610*/  ULDC UR8, c[0x0][0x600] ;  /* 0x0001800000087ab9 */ /* 0x000fe20000000800 */
[----:B------:R-:W-:Y:S02]  /*a620*/  IMAD R15, R4, UR9, R15 ;  /* 0x00000009040f7c24 */ /* 0x000fe4000f8e020f */
[----:B------:R-:W-:Y:S02]  /*a630*/  IMAD R20, R20, UR8, R21 ;  /* 0x0000000814147c24 */ /* 0x000fe4000f8e0215 */
[----:B------:R-:W-:-:S03]  /*a640*/  IMAD.MOV.U32 R4, RZ, RZ, 0x1 ;  /* 0x00000001ff047424 */ /* 0x000fc600078e00ff */
[----:B------:R-:W-:Y:S02]  /*a650*/  SEL R21, R20, R15, !P2 ;  /* 0x0000000f14157207 */ /* 0x000fe40005000000 */
[----:B------:R-:W-:-:S07]  /*a660*/  SEL R20, R15, R20, !P2 ;  /* 0x000000140f147207 */ /* 0x000fce0005000000 */
.L_x_306:
[----:B------:R-:W-:Y:S05]  /*a670*/  BSYNC B1 ;  /* 0x0000000000017941 */ /* 0x000fea0003800000 */
.L_x_305:
[----:B------:R-:W-:-:S13]  /*a680*/  LOP3.LUT P0, RZ, R4, 0xff, RZ, 0xc0, !PT ;  /* 0x000000ff04ff7812 */ /* 0x000fda000780c0ff */
[----:B------:R-:W-:Y:S05]  /*a690*/  @P0 BRA `(.L_x_309) ;  /* 0xfffffff4000c0947 */ /* 0x000fea000383ffff */
[----:B------:R-:W-:Y:S05]  /*a6a0*/  BSYNC B0 ;  /* 0x0000000000007941 */ /* 0x000fea0003800000 */
.L_x_298:
[----:B------:R-:W-:-:S03]  /*a6b0*/  UMOV UR8, 0xffffffff ;  /* 0xffffffff00087882 */ /* 0x000fc60000000000 */
[----:B------:R-:W-:Y:S05]  /*a6c0*/  BRA.DIV UR8, `(.L_x_310) ;  /* 0x0000000208cc7947 */ /* 0x000fea000b800000 */
[----:B------:R-:W-:-:S13]  /*a6d0*/  ELECT P6, URZ, PT ;  /* 0x00000000003f782f */ /* 0x000fda00038c0000 */
.L_x_322:
[----:B------:R-:W-:Y:S04]  /*a6e0*/  BSSY B0, `(.L_x_311) ;  /* 0x0000019000007945 */ /* 0x000fe80003800000 */
[----:B------:R-:W-:Y:S05]  /*a6f0*/  @!P6 BRA `(.L_x_312) ;  /* 0x00000000005ce947 */ /* 0x000fea0003800000 */
[----:B------:R-:W-:-:S04]  /*a700*/  LOP3.LUT R19, R19, 0x2, RZ, 0xfc, !PT ;  /* 0x0000000213137812 */ /* 0x000fc800078efcff */
[----:B------:R-:W-:-:S13]  /*a710*/  ISETP.NE.AND P0, PT, R19, 0x3, PT ;  /* 0x000000031300780c */ /* 0x000fda0003f05270 */
[----:B------:R-:W-:Y:S05]  /*a720*/  @!P0 BRA `(.L_x_313) ;  /* 0x0000000000048947 */ /* 0x000fea0003800000 */
[----:B------:R-:W-:Y:S01]  /*a730*/  BPT.TRAP 0x1 ;  /* 0x000000040000795c */ /* 0x000fe20000300000 */
.L_x_313:
[----:B------:R-:W0:Y:S01]  /*a740*/  S2R R5, SR_CgaCtaId ;  /* 0x0000000000057919 */ /* 0x000e220000008800 */
[----:B------:R-:W-:Y:S02]  /*a750*/  MOV R2, 0x400 ;  /* 0x0000040000027802 */ /* 0x000fe40000000f00 */
[----:B------:R-:W-:Y:S02]  /*a760*/  SHF.L.U32 R4, R0, 0x1f, RZ ;  /* 0x0000001f00047819 */ /* 0x000fe400000006ff */
[----:B0-----:R-:W-:-:S05]  /*a770*/  LEA R2, R5, R2, 0x18 ;  /* 0x0000000205027211 */ /* 0x001fca00078ec0ff */
[----:B------:R-:W-:-:S04]  /*a780*/  VIADD R2, R2, 0x10 ;  /* 0x0000001002027836 */ /* 0x000fc80000000000 */
[C---:B------:R-:W-:Y:S02]  /*a790*/  IMAD R7, R3.reuse, 0x8, R2 ;  /* 0x0000000803077824 */ /* 0x040fe400078e0202 */
[----:B------:R-:W-:Y:S02]  /*a7a0*/  VIADD R3, R3, 0x1 ;  /* 0x0000000103037836 */ /* 0x000fe40000000000 */
[----:B------:R-:W0:Y:S03]  /*a7b0*/  SYNCS.PHASECHK.TRANS64.TRYWAIT P0, [R7+URZ], R4 ;  /* 0x00000004070075a7 */ /* 0x000e26000800017f */
[----:B------:R-:W-:-:S04]  /*a7c0*/  ISETP.NE.AND P1, PT, R3, 0x2, PT ;  /* 0x000000020300780c */ /* 0x000fc80003f25270 */
[----:B------:R-:W-:Y:S02]  /*a7d0*/  SEL R5, RZ, 0x1, P1 ;  /* 0x00000001ff057807 */ /* 0x000fe40000800000 */
[----:B------:R-:W-:Y:S02]  /*a7e0*/  SEL R3, R3, RZ, P1 ;  /* 0x000000ff03037207 */ /* 0x000fe40000800000 */
[----:B------:R-:W-:Y:S01]  /*a7f0*/  LOP3.LUT R0, R0, R5, RZ, 0x3c, !PT ;  /* 0x0000000500007212 */ /* 0x000fe200078e3cff */
[----:B0-----:R-:W-:Y:S06]  /*a800*/  @!P0 BRA `(.L_x_314) ;  /* 0x00000000009c8947 */ /* 0x001fec0003800000 */
.L_x_323:
[----:B------:R-:W-:Y:S01]  /*a810*/  IMAD R3, R3, 0x8, R2 ;  /* 0x0000000803037824 */ /* 0x000fe200078e0202 */
[----:B------:R-:W-:-:S07]  /*a820*/  SHF.L.U32 R0, R0, 0x1f, RZ ;  /* 0x0000001f00007819 */ /* 0x000fce00000006ff */
.L_x_315:
[----:B-1----:R1:W2:Y:S02]  /*a830*/  SYNCS.PHASECHK.TRANS64.TRYWAIT P0, [R3+URZ], R0 ;  /* 0x00000000030075a7 */ /* 0x0022a4000800017f */
[----:B--2---:R-:W-:Y:S05]  /*a840*/  @!P0 NANOSLEEP.SYNCS 0x989680 ;  /* 0x009896800000895d */ /* 0x004fea0003900000 */
[----:B------:R-:W2:Y:S02]  /*a850*/  @!P0 SYNCS.PHASECHK.TRANS64 P0, [R3+URZ], R0 ;  /* 0x00000000030085a7 */ /* 0x000ea4000800007f */
[----:B--2---:R-:W-:Y:S05]  /*a860*/  @!P0 BRA `(.L_x_315) ;  /* 0xfffffffc00f08947 */ /* 0x004fea000383ffff */
.L_x_312:
[----:B------:R-:W-:Y:S05]  /*a870*/  BSYNC B0 ;  /* 0x0000000000007941 */ /* 0x000fea0003800000 */
.L_x_311:
[----:B------:R-:W-:Y:S05]  /*a880*/  EXIT ;  /* 0x000000000000794d */ /* 0x000fea0003800000 */
.L_x_21:
[----:B----4-:R4:W0:Y:S02]  /*a890*/  SYNCS.PHASECHK.TRANS64.TRYWAIT P1, [R3+URZ], R0 ;  /* 0x00000000030075a7 */ /* 0x010824000802017f */
[----:B0-----:R-:W-:Y:S05]  /*a8a0*/  @!P1 NANOSLEEP.SYNCS 0x989680 ;  /* 0x009896800000995d */ /* 0x001fea0003900000 */
[----:B------:R-:W0:Y:S02]  /*a8b0*/  @!P1 SYNCS.PHASECHK.TRANS64 P1, [R3+URZ], R0 ;  /* 0x00000000030095a7 */ /* 0x000e24000802007f */
[----:B0-----:R-:W-:Y:S05]  /*a8c0*/  @!P1 BRA `(.L_x_21) ;  /* 0xfffffffc00f09947 */ /* 0x001fea000383ffff */
[----:B------:R-:W-:Y:S05]  /*a8d0*/  BRA `(.L_x_20) ;  /* 0xffffff6c00047947 */ /* 0x000fea000383ffff */
.L_x_26:
[----:B-1----:R1:W3:Y:S02]  /*a8e0*/  SYNCS.PHASECHK.TRANS64.TRYWAIT P1, [R5+URZ], R4 ;  /* 0x00000004050075a7 */ /* 0x0022e4000802017f */
[----:B---3--:R-:W-:Y:S05]  /*a8f0*/  @!P1 NANOSLEEP.SYNCS 0x989680 ;  /* 0x009896800000995d */ /* 0x008fea0003900000 */
[----:B------:R-:W3:Y:S02]  /*a900*/  @!P1 SYNCS.PHASECHK.TRANS64 P1, [R5+URZ], R4 ;  /* 0x00000004050095a7 */ /* 0x000ee4000802007f */
[----:B---3--:R-:W-:Y:S05]  /*a910*/  @!P1 BRA `(.L_x_26) ;  /* 0xfffffffc00f09947 */ /* 0x008fea000383ffff */
[----:B------:R-:W-:Y:S05]  /*a920*/  BRA `(.L_x_25) ;  /* 0xffffff7400047947 */ /* 0x000fea000383ffff */
.L_x_299:
[----:B------:R-:W-:Y:S01]  /*a930*/  BSSY B1, `(.L_x_316) ;  /* 0x0000006000017945 */ /* 0x000fe20003800000 */
[----:B------:R-:W-:-:S07]  /*a940*/  IMAD.MOV.U32 R15, RZ, RZ, -0x1 ;  /* 0xffffffffff0f7424 */ /* 0x000fce00078e00ff */
[----:B------:R-:W-:Y:S05]  /*a950*/  WARPSYNC.COLLECTIVE R15, `(.L_x_317) ;  /* 0x000000000f0c7348 */ /* 0x000fea0003c00000 */
[----:B------:R-:W-:Y:S02]  /*a960*/  ELECT P6, UR62, PT ;  /* 0x00000000003e782f */ /* 0x000fe400038c0000 */
[----:B------:R-:W-:Y:S01]  /*a970*/  MOV R14, UR62 ;  /* 0x0000003e000e7c02 */ /* 0x000fe20008000f00 */
[----:B------:R-:W-:Y:S10]  /*a980*/  ENDCOLLECTIVE ;  /* 0x000000000000791b */ /* 0x000ff40003800000 */
.L_x_317:
[----:B------:R-:W-:Y:S05]  /*a990*/  BSYNC B1 ;  /* 0x0000000000017941 */ /* 0x000fea0003800000 */
.L_x_316:
[----:B------:R-:W-:Y:S05]  /*a9a0*/  BRA `(.L_x_318) ;  /* 0xfffffff000547947 */ /* 0x000fea000383ffff */
.L_x_302:
[----:B0-----:R0:W1:Y:S02]  /*a9b0*/  SYNCS.PHASECHK.TRANS64.TRYWAIT P0, [R20+URZ+0x10], R7 ;  /* 0x00001007140075a7 */ /* 0x001064000800017f */
[----:B-1----:R-:W-:Y:S05]  /*a9c0*/  @!P0 NANOSLEEP.SYNCS 0x989680 ;  /* 0x009896800000895d */ /* 0x002fea0003900000 */
[----:B------:R-:W1:Y:S02]  /*a9d0*/  @!P0 SYNCS.PHASECHK.TRANS64 P0, [R20+URZ+0x10], R7 ;  /* 0x00001007140085a7 */ /* 0x000e64000800007f */
[----:B-1----:R-:W-:Y:S05]  /*a9e0*/  @!P0 BRA `(.L_x_302) ;  /* 0xfffffffc00f08947 */ /* 0x002fea000383ffff */
[----:B------:R-:W-:Y:S05]  /*a9f0*/  BRA `(.L_x_319) ;  /* 0xfffffff0008c7947 */ /* 0x000fea000383ffff */
.L_x_310:
[----:B------:R-:W-:Y:S01]  /*aa00*/  BSSY B0, `(.L_x_320) ;  /* 0x0000006000007945 */ /* 0x000fe20003800000 */
[----:B------:R-:W-:-:S07]  /*aa10*/  IMAD.MOV.U32 R15, RZ, RZ, -0x1 ;  /* 0xffffffffff0f7424 */ /* 0x000fce00078e00ff */
[----:B------:R-:W-:Y:S05]  /*aa20*/  WARPSYNC.COLLECTIVE R15, `(.L_x_321) ;  /* 0x000000000f0c7348 */ /* 0x000fea0003c00000 */
[----:B------:R-:W-:Y:S02]  /*aa30*/  ELECT P6, UR62, PT ;  /* 0x00000000003e782f */ /* 0x000fe400038c0000 */
[----:B------:R-:W-:Y:S01]  /*aa40*/  MOV R14, UR62 ;  /* 0x0000003e000e7c02 */ /* 0x000fe20008000f00 */
[----:B------:R-:W-:Y:S10]  /*aa50*/  ENDCOLLECTIVE ;  /* 0x000000000000791b */ /* 0x000ff40003800000 */
.L_x_321:
[----:B------:R-:W-:Y:S05]  /*aa60*/  BSYNC B0 ;  /* 0x0000000000007941 */ /* 0x000fea0003800000 */
.L_x_320:
[----:B------:R-:W-:Y:S05]  /*aa70*/  BRA `(.L_x_322) ;  /* 0xfffffffc00187947 */ /* 0x000fea000383ffff */
.L_x_314:
[----:B0-----:R0:W1:Y:S02]  /*aa80*/  SYNCS.PHASECHK.TRANS64.TRYWAIT P0, [R7+URZ], R4 ;  /* 0x00000004070075a7 */ /* 0x001064000800017f */
[----:B-1----:R-:W-:Y:S05]  /*aa90*/  @!P0 NANOSLEEP.SYNCS 0x989680 ;  /* 0x009896800000895d */ /* 0x002fea0003900000 */
[----:B------:R-:W1:Y:S02]  /*aaa0*/  @!P0 SYNCS.PHASECHK.TRANS64 P0, [R7+URZ], R4 ;  /* 0x00000004070085a7 */ /* 0x000e64000800007f */
[----:B-1----:R-:W-:Y:S05]  /*aab0*/  @!P0 BRA `(.L_x_314) ;  /* 0xfffffffc00f08947 */ /* 0x002fea000383ffff */
[----:B------:R-:W-:Y:S05]  /*aac0*/  BRA `(.L_x_323) ;  /* 0xfffffffc00507947 */ /* 0x000fea000383ffff */
.L_x_324:
[----:B------:R-:W-:-:S00]  /*aad0*/  BRA `(.L_x_324) ;  /* 0xfffffffc00fc7947 */ /* 0x000fc0000383ffff */
[----:B------:R-:W-:-:S00]  /*aae0*/  NOP ;  /* 0x0000000000007918 */ /* 0x000fc00000000000 */
        /* <DEDUP_REMOVED lines=9> */
.L_x_325:


//--------------------- .nv.global.init           --------------------------
	.section	.nv.global.init,"aw",@progbits
.nv.global.init:
	.type		$str$22,@object
	.size		$str$22,($str$23 - $str$22)
$str$22:
        /*0000*/ 	.byte	0x6b, 0x5f, 0x74, 0x69, 0x6c, 0x65, 0x5f, 0x63, 0x6f, 0x75, 0x6e, 0x74, 0x20, 0x3e, 0x3d, 0x20
        /*0010*/ 	.byte	0x31, 0x00
	.type		$str$23,@object
	.size		$str$23,(__unnamed_1 - $str$23)
$str$23:
        /*0012*/ 	.byte	0x2f, 0x74, 0x6d, 0x70, 0x2f, 0x63, 0x75, 0x74, 0x6c, 0x61, 0x73, 0x73, 0x5f, 0x73, 0x77, 0x65
        /*0022*/ 	.byte	0x65, 0x70, 0x5f, 0x73, 0x72, 0x63, 0x2f, 0x69, 0x6e, 0x63, 0x6c, 0x75, 0x64, 0x65, 0x2f, 0x63
        /*0032*/ 	.byte	0x75, 0x74, 0x6c, 0x61, 0x73, 0x73, 0x2f, 0x67, 0x65, 0x6d, 0x6d, 0x2f, 0x63, 0x6f, 0x6c, 0x6c
        /*0042*/ 	.byte	0x65, 0x63, 0x74, 0x69, 0x76, 0x65, 0x2f, 0x73, 0x6d, 0x39, 0x30, 0x5f, 0x6d, 0x6d, 0x61, 0x5f
        /*0052*/ 	.byte	0x74, 0x6d, 0x61, 0x5f, 0x67, 0x6d, 0x6d, 0x61, 0x5f, 0x73, 0x73, 0x5f, 0x77, 0x61, 0x72, 0x70
        /*0062*/ 	.byte	0x73, 0x70, 0x65, 0x63, 0x69, 0x61, 0x6c, 0x69, 0x7a, 0x65, 0x64, 0x2e, 0x68, 0x70, 0x70, 0x00
	.type		__unnamed_1,@object
	.size		__unnamed_1,(.L_0 - __unnamed_1)
__unnamed_1:
        /*0072*/ 	.byte	0x76, 0x6f, 0x69, 0x64, 0x20, 0x63, 0x75, 0x74, 0x6c, 0x61, 0x73, 0x73, 0x3a, 0x3a, 0x67, 0x65
        /* <DEDUP_REMOVED lines=173> */
.L_0:


//--------------------- .nv.shared._ZN7cutlass13device_kernelINS_4gemm6kernel13GemmUniversalIN4cute5tupleIJiiiiEEENS1_10collective13CollectiveMmaINS1_34MainloopSm90TmaGmmaWarpSpecializedILi2ENS5_IJNS4_1CILi2EEENSA_ILi1EEESC_EEENS1_35KernelTmaWarpSpecializedCooperativeEEENS5_IJNSA_ILi256EEENSA_ILi128EEESG_EEEaNS5_IJlSC_lEEEaSJ_NS4_8TiledMMAINS4_8MMA_AtomIJNS4_4SM904GMMA27MMA_64x128x32_S32S8S8_SS_TNEEEENS4_6LayoutISD_NS5_IJSC_NSA_ILi0EEESR_EEEEENS5_IJNS4_10UnderscoreESU_SU_EEEEENS4_13SM90_TMA_LOADENS4_14ComposedLayoutINS4_7SwizzleILi3ELi4ELi3EEENS4_18smem_ptr_flag_bitsILi8EEENSQ_INS5_IJNSA_ILi8EEESH_EEENS5_IJSH_SC_EEEEEEEvNS4_8identityENS4_23SM90_TMA_LOAD_MULTICASTES17_vS18_EENS_8epilogue10collective6detail29Sm90TmaWarpSpecializedAdapterINS1C_15DefaultEpilogueIaSJ_SJ_NS1B_6thread17LinearCombinationIaLi1EiiLNS1G_9ScaleType4KindE0ELNS_15FloatRoundStyleE2EaEENS1_15EpilogueDefaultEEEEEvvEEEEvNT_6ParamsE --------------------------
	.section	.nv.shared._ZN7cutlass13device_kernelINS_4gemm6kernel13GemmUniversalIN4cute5tupleIJiiiiEEENS1_10collective13CollectiveMmaINS1_34MainloopSm90TmaGmmaWarpSpecializedILi2ENS5_IJNS4_1CILi2EEENSA_ILi1EEESC_EEENS1_35KernelTmaWarpSpecializedCooperativeEEENS5_IJNSA_ILi256EEENSA_ILi128EEESG_EEEaNS5_IJlSC_lEEEaSJ_NS4_8TiledMMAINS4_8MMA_AtomIJNS4_4SM904GMMA27MMA_64x128x32_S32S8S8_SS_TNEEEENS4_6LayoutISD_NS5_IJSC_NSA_ILi0EEESR_EEEEENS5_IJNS4_10UnderscoreESU_SU_EEEEENS4_13SM90_TMA_LOADENS4_14ComposedLayoutINS4_7SwizzleILi3ELi4ELi3EEENS4_18smem_ptr_flag_bitsILi8EEENSQ_INS5_IJNSA_ILi8EEESH_EEENS5_IJSH_SC_EEEEEEEvNS4_8identityENS4_23SM90_TMA_LOAD_MULTICASTES17_vS18_EENS_8epilogue10collective6detail29Sm90TmaWarpSpecializedAdapterINS1C_15DefaultEpilogueIaSJ_SJ_NS1B_6thread17LinearCombinationIaLi1EiiLNS1G_9ScaleType4KindE0ELNS_15FloatRoundStyleE2EaEENS1_15EpilogueDefaultEEEEEvvEEEEvNT_6ParamsE,"aw",@nobits
	.sectionflags	@""
	.align	16
	.zero		1024


//--------------------- .nv.shared.reserved.0     --------------------------
	.section	.nv.shared.reserved.0,"aw",@nobits
	.weak		__nv_reservedSMEM_offset_0_alias
	.size		__nv_reservedSMEM_offset_0_alias, 0, 0
	.other		__nv_reservedSMEM_offset_0_alias,@"STO_CUDA_RESERVED_SHARED STV_DEFAULT"
__nv_reservedSMEM_offset_0_alias:
	.zero		0


//--------------------- .nv.global                --------------------------
	.section	.nv.global,"aw",@nobits
.nv.global:
	.type		_ZN39_INTERNAL_1a1e4df9_4_k_cu_5552ee1e_50384cute1_E,@object
	.size		_ZN39_INTERNAL_1a1e4df9_4_k_cu_5552ee1e_50384cute1_E,(_ZN39_INTERNAL_1a1e4df9_4_k_cu_5552ee1e_50384cuda3std3__45__cpo6cbeginE - _ZN39_INTERNAL_1a1e4df9_4_k_cu_5552ee1e_50384cute1_E)
_ZN39_INTERNAL_1a1e4df9_4_k_cu_5552ee1e_50384cute1_E:
	.zero		1
	.type		_ZN39_INTERNAL_1a1e4df9_4_k_cu_5552ee1e_50384cuda3std3__45__cpo6cbeginE,@object
	.size		_ZN39_INTERNAL_1a1e4df9_4_k_cu_5552ee1e_50384cuda3std3__45__cpo6cbeginE,(_ZN39_INTERNAL_1a1e4df9_4_k_cu_5552ee1e_50384cuda3std3__48in_placeE - _ZN39_INTERNAL_1a1e4df9_4_k_cu_5552ee1e_50384cuda3std3__45__cpo6cbeginE)
_ZN39_INTERNAL_1a1e4df9_4_k_cu_5552ee1e_50384cuda3std3__45__cpo6cbeginE:
	.zero		1
	.type		_ZN39_INTERNAL_1a1e4df9_4_k_cu_5552ee1e_50384cuda3std3__48in_placeE,@object
	.size		_ZN39_INTERNAL_1a1e4df9_4_k_cu_5552ee1e_50384cuda3std3__48in_placeE,(_ZN39_INTERNAL_1a1e4df9_4_k_cu_5552ee1e_50384cuda3std6ranges3__45__cpo9iter_moveE - _ZN39_INTERNAL_1a1e4df9_4_k_cu_5552ee1e_50384cuda3std3__48in_placeE)
_ZN39_INTERNAL_1a1e4df9_4_k_cu_5552ee1e_50384cuda3std3__48in_placeE:
	.zero		1
	.type		_ZN39_INTERNAL_1a1e4df9_4_k_cu_5552ee1e_50384cuda3std6ranges3__45__cpo9iter_moveE,@object
	.size		_ZN39_INTERNAL_1a1e4df9_4_k_cu_5552ee1e_50384cuda3std6ranges3__45__cpo9iter_moveE,(_ZN39_INTERNAL_1a1e4df9_4_k_cu_5552ee1e_50384cuda3std3__45__cpo5beginE - _ZN39_INTERNAL_1a1e4df9_4_k_cu_5552ee1e_50384cuda3std6ranges3__45__cpo9iter_moveE)
_ZN39_INTERNAL_1a1e4df9_4_k_cu_5552ee1e_50384cuda3std6ranges3__45__cpo9iter_moveE:
	.zero		1
	.type		_ZN39_INTERNAL_1a1e4df9_4_k_cu_5552ee1e_50384cuda3std3__45__cpo5beginE,@object
	.size		_ZN39_INTERNAL_1a1e4df9_4_k_cu_5552ee1e_50384cuda3std3__45__cpo5beginE,(_ZN39_INTERNAL_1a1e4df9_4_k_cu_5552ee1e_50384cuda3std3__441_GLOBAL__N__1a1e4df9_4_k_cu_5552ee1e_50386ignoreE - _ZN39_INTERNAL_1a1e4df9_4_k_cu_5552ee1e_50384cuda3std3__45__cpo5beginE)
_ZN39_INTERNAL_1a1e4df9_4_k_cu_5552ee1e_50384cuda3std3__45__cpo5beginE:
	.zero		1
	.type		_ZN39_INTERNAL_1a1e4df9_4_k_cu_5552ee1e_50384cuda3std3__441_GLOBAL__N__1a1e4df9_4_k_cu_5552ee1e_50386ignoreE,@object
	.size		_ZN39_INTERNAL_1a1e4df9_4_k_cu_5552ee1e_50384cuda3std3__441_GLOBAL__N__1a1e4df9_4_k_cu_5552ee1e_50386ignoreE,(_ZN39_INTERNAL_1a1e4df9_4_k_cu_5552ee1e_50384cute7productE - _ZN39_INTERNAL_1a1e4df9_4_k_cu_5552ee1e_50384cuda3std3__441_GLOBAL__N__1a1e4df9_4_k_cu_5552ee1e_50386ignoreE)
_ZN39_INTERNAL_1a1e4df9_4_k_cu_5552ee1e_50384cuda3std3__441_GLOBAL__N__1a1e4df9_4_k_cu_5552ee1e_50386ignoreE:
	.zero		1
	.type		_ZN39_INTERNAL_1a1e4df9_4_k_cu_5552ee1e_50384cute7productE,@object
	.size		_ZN39_INTERNAL_1a1e4df9_4_k_cu_5552ee1e_50384cute7productE,(_ZN39_INTERNAL_1a1e4df9_4_k_cu_5552ee1e_50384cuda3std3__45__cpo3endE - _ZN39_INTERNAL_1a1e4df9_4_k_cu_5552ee1e_50384cute7productE)
_ZN39_INTERNAL_1a1e4df9_4_k_cu_5552ee1e_50384cute7productE:
	.zero		1
	.type		_ZN39_INTERNAL_1a1e4df9_4_k_cu_5552ee1e_50384cuda3std3__45__cpo3endE,@object
	.size		_ZN39_INTERNAL_1a1e4df9_4_k_cu_5552ee1e_50384cuda3std3__45__cpo3endE,(_ZN39_INTERNAL_1a1e4df9_4_k_cu_5552ee1e_50384cuda3std3__419piecewise_constructE - _ZN39_INTERNAL_1a1e4df9_4_k_cu_5552ee1e_50384cuda3std3__45__cpo3endE)
_ZN39_INTERNAL_1a1e4df9_4_k_cu_5552ee1e_50384cuda3std3__45__cpo3endE:
	.zero		1
	.type		_ZN39_INTERNAL_1a1e4df9_4_k_cu_5552ee1e_50384cuda3std3__419piecewise_constructE,@object
	.size		_ZN39_INTERNAL_1a1e4df9_4_k_cu_5552ee1e_50384cuda3std3__419piecewise_constructE,(_ZN39_INTERNAL_1a1e4df9_4_k_cu_5552ee1e_50384cuda3std3__45__cpo4cendE - _ZN39_INTERNAL_1a1e4df9_4_k_cu_5552ee1e_50384cuda3std3__419piecewise_constructE)
_ZN39_INTERNAL_1a1e4df9_4_k_cu_5552ee1e_50384cuda3std3__419piecewise_constructE:
	.zero		1
	.type		_ZN39_INTERNAL_1a1e4df9_4_k_cu_5552ee1e_50384cuda3std3__45__cpo4cendE,@object
	.size		_ZN39_INTERNAL_1a1e4df9_4_k_cu_5552ee1e_50384cuda3std3__45__cpo4cendE,(_ZN39_INTERNAL_1a1e4df9_4_k_cu_5552ee1e_50384cuda3std6ranges3__45__cpo4swapE - _ZN39_INTERNAL_1a1e4df9_4_k_cu_5552ee1e_50384cuda3std3__45__cpo4cendE)
_ZN39_INTERNAL_1a1e4df9_4_k_cu_5552ee1e_50384cuda3std3__45__cpo4cendE:
	.zero		1
	.type		_ZN39_INTERNAL_1a1e4df9_4_k_cu_5552ee1e_50384cuda3std6ranges3__45__cpo4swapE,@object
	.size		_ZN39_INTERNAL_1a1e4df9_4_k_cu_5552ee1e_50384cuda3std6ranges3__45__cpo4swapE,(.L_8 - _ZN39_INTERNAL_1a1e4df9_4_k_cu_5552ee1e_50384cuda3std6ranges3__45__cpo4swapE)
_ZN39_INTERNAL_1a1e4df9_4_k_cu_5552ee1e_50384cuda3std6ranges3__45__cpo4swapE:
	.zero		1
.L_8:


//--------------------- .nv.constant0._ZN7cutlass13device_kernelINS_4gemm6kernel13GemmUniversalIN4cute5tupleIJiiiiEEENS1_10collective13CollectiveMmaINS1_34MainloopSm90TmaGmmaWarpSpecializedILi2ENS5_IJNS4_1CILi2EEENSA_ILi1EEESC_EEENS1_35KernelTmaWarpSpecializedCooperativeEEENS5_IJNSA_ILi256EEENSA_ILi128EEESG_EEEaNS5_IJlSC_lEEEaSJ_NS4_8TiledMMAINS4_8MMA_AtomIJNS4_4SM904GMMA27MMA_64x128x32_S32S8S8_SS_TNEEEENS4_6LayoutISD_NS5_IJSC_NSA_ILi0EEESR_EEEEENS5_IJNS4_10UnderscoreESU_SU_EEEEENS4_13SM90_TMA_LOADENS4_14ComposedLayoutINS4_7SwizzleILi3ELi4ELi3EEENS4_18smem_ptr_flag_bitsILi8EEENSQ_INS5_IJNSA_ILi8EEESH_EEENS5_IJSH_SC_EEEEEEEvNS4_8identityENS4_23SM90_TMA_LOAD_MULTICASTES17_vS18_EENS_8epilogue10collective6detail29Sm90TmaWarpSpecializedAdapterINS1C_15DefaultEpilogueIaSJ_SJ_NS1B_6thread17LinearCombinationIaLi1EiiLNS1G_9ScaleType4KindE0ELNS_15FloatRoundStyleE2EaEENS1_15EpilogueDefaultEEEEEvvEEEEvNT_6ParamsE --------------------------
	.section	.nv.constant0._ZN7cutlass13device_kernelINS_4gemm6kernel13GemmUniversalIN4cute5tupleIJiiiiEEENS1_10collective13CollectiveMmaINS1_34MainloopSm90TmaGmmaWarpSpecializedILi2ENS5_IJNS4_1CILi2EEENSA_ILi1EEESC_EEENS1_35KernelTmaWarpSpecializedCooperativeEEENS5_IJNSA_ILi256EEENSA_ILi128EEESG_EEEaNS5_IJlSC_lEEEaSJ_NS4_8TiledMMAINS4_8MMA_AtomIJNS4_4SM904GMMA27MMA_64x128x32_S32S8S8_SS_TNEEEENS4_6LayoutISD_NS5_IJSC_NSA_ILi0EEESR_EEEEENS5_IJNS4_10UnderscoreESU_SU_EEEEENS4_13SM90_TMA_LOADENS4_14ComposedLayoutINS4_7SwizzleILi3ELi4ELi3EEENS4_18smem_ptr_flag_bitsILi8EEENSQ_INS5_IJNSA_ILi8EEESH_EEENS5_IJSH_SC_EEEEEEEvNS4_8identityENS4_23SM90_TMA_LOAD_MULTICASTES17_vS18_EENS_8epilogue10collective6detail29Sm90TmaWarpSpecializedAdapterINS1C_15DefaultEpilogueIaSJ_SJ_NS1B_6thread17LinearCombinationIaLi1EiiLNS1G_9ScaleType4KindE0ELNS_15FloatRoundStyleE2EaEENS1_15EpilogueDefaultEEEEEvvEEEEvNT_6ParamsE,"a",@progbits
	.sectionflags	@""
	.align	4
.nv.constant0._ZN7cutlass13device_kernelINS_4gemm6kernel13GemmUniversalIN4cute5tupleIJiiiiEEENS1_10collective13CollectiveMmaINS1_34MainloopSm90TmaGmmaWarpSpecializedILi2ENS5_IJNS4_1CILi2EEENSA_ILi1EEESC_EEENS1_35KernelTmaWarpSpecializedCooperativeEEENS5_IJNSA_ILi256EEENSA_ILi128EEESG_EEEaNS5_IJlSC_lEEEaSJ_NS4_8TiledMMAINS4_8MMA_AtomIJNS4_4SM904GMMA27MMA_64x128x32_S32S8S8_SS_TNEEEENS4_6LayoutISD_NS5_IJSC_NSA_ILi0EEESR_EEEEENS5_IJNS4_10UnderscoreESU_SU_EEEEENS4_13SM90_TMA_LOADENS4_14ComposedLayoutINS4_7SwizzleILi3ELi4ELi3EEENS4_18smem_ptr_flag_bitsILi8EEENSQ_INS5_IJNSA_ILi8EEESH_EEENS5_IJSH_SC_EEEEEEEvNS4_8identityENS4_23SM90_TMA_LOAD_MULTICASTES17_vS18_EENS_8epilogue10collective6detail29Sm90TmaWarpSpecializedAdapterINS1C_15DefaultEpilogueIaSJ_SJ_NS1B_6thread17LinearCombinationIaLi1EiiLNS1G_9ScaleType4KindE0ELNS_15FloatRoundStyleE2EaEENS1_15EpilogueDefaultEEEEEvvEEEEvNT_6ParamsE:
	.zero		1664


//--------------------- SYMBOLS --------------------------

	.type		.nv.reservedSmem.offset0,@object
	.size		.nv.reservedSmem.offset0,0x4
	.type		__assertfail,@function
